def matmul_kernel(
    a_ptr,
    b_ptr,
    c_ptr,
    M,
    N,
    K,
    stride_am,
    stride_ak,
    stride_bk,
    stride_bn,
    stride_cm,
    stride_cn,
    BLOCK_M: tl.constexpr,
    BLOCK_N: tl.constexpr,
    BLOCK_K: tl.constexpr,
    GROUP_M: tl.constexpr,
):
    pid = tl.program_id(axis=0)
    num_pid_m = tl.cdiv(M, BLOCK_M)
    num_pid_n = tl.cdiv(N, BLOCK_N)
    num_pid_in_group = GROUP_M * num_pid_n
    group_id = pid // num_pid_in_group
    first_pid_m = group_id * GROUP_M
    group_size_m = min(num_pid_m - first_pid_m, GROUP_M)
    pid_m = first_pid_m + ((pid % num_pid_in_group) % group_size_m)
    pid_n = (pid % num_pid_in_group) // group_size_m

    offs_am = (pid_m * BLOCK_M + tl.arange(0, BLOCK_M)) % M
    offs_bn = (pid_n * BLOCK_N + tl.arange(0, BLOCK_N)) % N
    offs_k = tl.arange(0, BLOCK_K)
    a_ptrs = a_ptr + offs_am[:, None] * stride_am + offs_k[None, :] * stride_ak
    b_ptrs = b_ptr + offs_k[:, None] * stride_bk + offs_bn[None, :] * stride_bn

    acc = tl.zeros((BLOCK_M, BLOCK_N), dtype=tl.float32)
    for kk in range(0, tl.cdiv(K, BLOCK_K)):
        a = tl.load(a_ptrs, mask=offs_k[None, :] < K - kk * BLOCK_K, other=0.0)
        b = tl.load(b_ptrs, mask=offs_k[:, None] < K - kk * BLOCK_K, other=0.0)
        acc = tl.dot(a, b, acc)
        a_ptrs += BLOCK_K * stride_ak
        b_ptrs += BLOCK_K * stride_bk

    c = acc.to(c_ptr.dtype.element_ty)
    offs_cm = pid_m * BLOCK_M + tl.arange(0, BLOCK_M)
    offs_cn = pid_n * BLOCK_N + tl.arange(0, BLOCK_N)
    c_ptrs = c_ptr + offs_cm[:, None] * stride_cm + offs_cn[None, :] * stride_cn
    mask = (offs_cm[:, None] < M) & (offs_cn[None, :] < N)
    tl.store(c_ptrs, c, mask=mask)

# config = {"BLOCK_K": 128, "BLOCK_M": 64, "BLOCK_N": 256, "GROUP_M": 8, "arch": "sm_100", "dtype": "bf16", "num_ctas": 1, "num_stages": 3, "num_warps": 16}
# arch = sm_100


// ===== COMPILED SASS (sm_100a) =====

	.target	sm_100a

	.elftype	@"ET_EXEC"


//--------------------- .note.nv.tkinfo           --------------------------
	.section	.note.nv.tkinfo,"",@"SHT_NOTE"
	.sectionflags	@"SHF_NOTE_NV_TKINFO"
	.tkinfo
        /*0018*/ 	.word	0x00000081
        /*0030*/ 	.string	""
        /*0030*/ 	.string	"ptxas-blackwell"
        /*0030*/ 	.string	"Cuda compilation tools, release 12.9, V12.9.86"
        /*0030*/ 	.string	"Build cuda_12.9.r12.9/compiler.36037853_0"
        /*0030*/ 	.string	"-v  -suppress-debug-info  -lineinfo  -arch sm_100a "



//--------------------- .note.nv.cuver            --------------------------
	.section	.note.nv.cuver,"",@"SHT_NOTE"
	.sectionflags	@"SHF_NOTE_NV_CUVER"
        /*0018*/ 	.short	0x0001
        /*001a*/ 	.short	0x0064
        /*001c*/ 	.short	0x0001
        /*001e*/ 	.short	0x0000
        /*0020*/ 	.short	0x0001
        /*0022*/ 	.short	0x0000


//--------------------- .nv.info                  --------------------------
	.section	.nv.info,"",@"SHT_CUDA_INFO"
	.align	4


	//----- nvinfo : EIATTR_REGCOUNT
	.align		4
        /*0000*/ 	.byte	0x04, 0x2f
        /*0002*/ 	.short	(.L_1 - .L_0)
	.align		4
.L_0:
        /*0004*/ 	.word	index@(matmul_kernel)
        /*0008*/ 	.word	0x00000080


	//----- nvinfo : EIATTR_FRAME_SIZE
	.align		4
.L_1:
        /*000c*/ 	.byte	0x04, 0x11
        /*000e*/ 	.short	(.L_3 - .L_2)
	.align		4
.L_2:
        /*0010*/ 	.word	index@(matmul_kernel)
        /*0014*/ 	.word	0x00000240


	//----- nvinfo : EIATTR_MIN_STACK_SIZE
	.align		4
.L_3:
        /*0018*/ 	.byte	0x04, 0x12
        /*001a*/ 	.short	(.L_5 - .L_4)
	.align		4
.L_4:
        /*001c*/ 	.word	index@(matmul_kernel)
        /*0020*/ 	.word	0x00000240
.L_5:


//--------------------- .nv.info.matmul_kernel    --------------------------
	.section	.nv.info.matmul_kernel,"",@"SHT_CUDA_INFO"
	.sectionflags	@""
	.align	4


	//----- nvinfo : EIATTR_CUDA_API_VERSION
	.align		4
        /*0000*/ 	.byte	0x04, 0x37
        /*0002*/ 	.short	(.L_7 - .L_6)
.L_6:
        /*0004*/ 	.word	0x00000081


	//----- nvinfo : EIATTR_KPARAM_INFO
	.align		4
.L_7:
        /*0008*/ 	.byte	0x04, 0x17
        /*000a*/ 	.short	(.L_9 - .L_8)
.L_8:
        /*000c*/ 	.word	0x00000000
        /*0010*/ 	.short	0x000d
        /*0012*/ 	.short	0x0048
        /*0014*/ 	.byte	0x00, 0xf4, 0x21, 0x00


	//----- nvinfo : EIATTR_KPARAM_INFO
	.align		4
.L_9:
        /*0018*/ 	.byte	0x04, 0x17
        /*001a*/ 	.short	(.L_11 - .L_10)
.L_10:
        /*001c*/ 	.word	0x00000000
        /*0020*/ 	.short	0x000c
        /*0022*/ 	.short	0x0040
        /*0024*/ 	.byte	0x00, 0xf4, 0x21, 0x00


	//----- nvinfo : EIATTR_KPARAM_INFO
	.align		4
.L_11:
        /*0028*/ 	.byte	0x04, 0x17
        /*002a*/ 	.short	(.L_13 - .L_12)
.L_12:
        /*002c*/ 	.word	0x00000000
        /*0030*/ 	.short	0x000b
        /*0032*/ 	.short	0x0038
        /*0034*/ 	.byte	0x00, 0xf0, 0x11, 0x00


	//----- nvinfo : EIATTR_KPARAM_INFO
	.align		4
.L_13:
        /*0038*/ 	.byte	0x04, 0x17
        /*003a*/ 	.short	(.L_15 - .L_14)
.L_14:
        /*003c*/ 	.word	0x00000000
        /*0040*/ 	.short	0x000a
        /*0042*/ 	.short	0x0034
        /*0044*/ 	.byte	0x00, 0xf0, 0x11, 0x00


	//----- nvinfo : EIATTR_KPARAM_INFO
	.align		4
.L_15:
        /*0048*/ 	.byte	0x04, 0x17
        /*004a*/ 	.short	(.L_17 - .L_16)
.L_16:
        /*004c*/ 	.word	0x00000000
        /*0050*/ 	.short	0x0009
        /*0052*/ 	.short	0x0030
        /*0054*/ 	.byte	0x00, 0xf0, 0x11, 0x00


	//----- nvinfo : EIATTR_KPARAM_INFO
	.align		4
.L_17:
        /*0058*/ 	.byte	0x04, 0x17
        /*005a*/ 	.short	(.L_19 - .L_18)
.L_18:
        /*005c*/ 	.word	0x00000000
        /*0060*/ 	.short	0x0008
        /*0062*/ 	.short	0x002c
        /*0064*/ 	.byte	0x00, 0xf0, 0x11, 0x00


	//----- nvinfo : EIATTR_KPARAM_INFO
	.align		4
.L_19:
        /*0068*/ 	.byte	0x04, 0x17
        /*006a*/ 	.short	(.L_21 - .L_20)
.L_20:
        /*006c*/ 	.word	0x00000000
        /*0070*/ 	.short	0x0007
        /*0072*/ 	.short	0x0028
        /*0074*/ 	.byte	0x00, 0xf0, 0x11, 0x00


	//----- nvinfo : EIATTR_KPARAM_INFO
	.align		4
.L_21:
        /*0078*/ 	.byte	0x04, 0x17
        /*007a*/ 	.short	(.L_23 - .L_22)
.L_22:
        /*007c*/ 	.word	0x00000000
        /*0080*/ 	.short	0x0006
        /*0082*/ 	.short	0x0024
        /*0084*/ 	.byte	0x00, 0xf0, 0x11, 0x00


	//----- nvinfo : EIATTR_KPARAM_INFO
	.align		4
.L_23:
        /*0088*/ 	.byte	0x04, 0x17
        /*008a*/ 	.short	(.L_25 - .L_24)
.L_24:
        /*008c*/ 	.word	0x00000000
        /*0090*/ 	.short	0x0005
        /*0092*/ 	.short	0x0020
        /*0094*/ 	.byte	0x00, 0xf0, 0x11, 0x00


	//----- nvinfo : EIATTR_KPARAM_INFO
	.align		4
.L_25:
        /*0098*/ 	.byte	0x04, 0x17
        /*009a*/ 	.short	(.L_27 - .L_26)
.L_26:
        /*009c*/ 	.word	0x00000000
        /*00a0*/ 	.short	0x0004
        /*00a2*/ 	.short	0x001c
        /*00a4*/ 	.byte	0x00, 0xf0, 0x11, 0x00


	//----- nvinfo : EIATTR_KPARAM_INFO
	.align		4
.L_27:
        /*00a8*/ 	.byte	0x04, 0x17
        /*00aa*/ 	.short	(.L_29 - .L_28)
.L_28:
        /*00ac*/ 	.word	0x00000000
        /*00b0*/ 	.short	0x0003
        /*00b2*/ 	.short	0x0018
        /*00b4*/ 	.byte	0x00, 0xf0, 0x11, 0x00


	//----- nvinfo : EIATTR_KPARAM_INFO
	.align		4
.L_29:
        /*00b8*/ 	.byte	0x04, 0x17
        /*00ba*/ 	.short	(.L_31 - .L_30)
.L_30:
        /*00bc*/ 	.word	0x00000000
        /*00c0*/ 	.short	0x0002
        /*00c2*/ 	.short	0x0010
        /*00c4*/ 	.byte	0x00, 0xf4, 0x21, 0x00


	//----- nvinfo : EIATTR_KPARAM_INFO
	.align		4
.L_31:
        /*00c8*/ 	.byte	0x04, 0x17
        /*00ca*/ 	.short	(.L_33 - .L_32)
.L_32:
        /*00cc*/ 	.word	0x00000000
        /*00d0*/ 	.short	0x0001
        /*00d2*/ 	.short	0x0008
        /*00d4*/ 	.byte	0x00, 0xf4, 0x21, 0x00


	//----- nvinfo : EIATTR_KPARAM_INFO
	.align		4
.L_33:
        /*00d8*/ 	.byte	0x04, 0x17
        /*00da*/ 	.short	(.L_35 - .L_34)
.L_34:
        /*00dc*/ 	.word	0x00000000
        /*00e0*/ 	.short	0x0000
        /*00e2*/ 	.short	0x0000
        /*00e4*/ 	.byte	0x00, 0xf4, 0x21, 0x00


	//----- nvinfo : EIATTR_SPARSE_MMA_MASK
	.align		4
.L_35:
        /*00e8*/ 	.byte	0x03, 0x50
        /*00ea*/ 	.short	0x0000


	//----- nvinfo : EIATTR_MAXREG_COUNT
	.align		4
        /*00ec*/ 	.byte	0x03, 0x1b
        /*00ee*/ 	.short	0x0080


	//----- nvinfo : EIATTR_NUM_BARRIERS
	.align		4
        /*00f0*/ 	.byte	0x02, 0x4c
        /*00f2*/ 	.byte	0x01
	.zero		1


	//----- nvinfo : EIATTR_ANNOTATIONS
	.align		4
        /*00f4*/ 	.byte	0x04, 0x55
        /*00f6*/ 	.short	(.L_37 - .L_36)


	//   ....[0]....
.L_36:
        /*00f8*/ 	.word	0x00000001
        /*00fc*/ 	.byte	0xd0, 0x05, 0x00, 0x00, 0x01, 0x00, 0x00, 0x00, 0x00, 0x06, 0x00, 0x00, 0x01, 0x00, 0x00, 0x00
        /* <DEDUP_REMOVED lines=200> */
        /*0d8c*/ 	.byte	0xc0, 0x9c, 0x00, 0x00, 0x01, 0x00, 0x00, 0x00, 0xf0, 0x9c, 0x00, 0x00


	//----- nvinfo : EIATTR_VRC_CTA_INIT_COUNT
	.align		4
.L_37:
        /*0d98*/ 	.byte	0x02, 0x4a
	.zero		1
	.zero		1


	//----- nvinfo : EIATTR_EXIT_INSTR_OFFSETS
	.align		4
        /*0d9c*/ 	.byte	0x04, 0x1c
        /*0d9e*/ 	.short	(.L_39 - .L_38)


	//   ....[0]....
.L_38:
        /*0da0*/ 	.word	0x0000ac80


	//   ....[1]....
        /*0da4*/ 	.word	0x0000acb0


	//----- nvinfo : EIATTR_REQNTID
	.align		4
.L_39:
        /*0da8*/ 	.byte	0x04, 0x10
        /*0daa*/ 	.short	(.L_41 - .L_40)
.L_40:
        /*0dac*/ 	.word	0x00000200
        /*0db0*/ 	.word	0x00000001
        /*0db4*/ 	.word	0x00000001


	//----- nvinfo : EIATTR_CBANK_PARAM_SIZE
	.align		4
.L_41:
        /*0db8*/ 	.byte	0x03, 0x19
        /*0dba*/ 	.short	0x0050


	//----- nvinfo : EIATTR_PARAM_CBANK
	.align		4
        /*0dbc*/ 	.byte	0x04, 0x0a
        /*0dbe*/ 	.short	(.L_43 - .L_42)
	.align		4
.L_42:
        /*0dc0*/ 	.word	index@(.nv.constant0.matmul_kernel)
        /*0dc4*/ 	.short	0x0380
        /*0dc6*/ 	.short	0x0050


	//----- nvinfo : EIATTR_SW_WAR
	.align		4
.L_43:
        /*0dc8*/ 	.byte	0x04, 0x36
        /*0dca*/ 	.short	(.L_45 - .L_44)
.L_44:
        /*0dcc*/ 	.word	0x00000008
.L_45:


//--------------------- .nv.compat                --------------------------
	.section	.nv.compat,"",@"SHT_CUDA_COMPAT_INFO"
	.align	4
        /*0000*/ 	.byte	0x02, 0x02, 0x01, 0x00, 0x02, 0x05, 0x05, 0x00, 0x02, 0x03, 0x00, 0x00, 0x02, 0x06, 0x01, 0x00


//--------------------- .nv.callgraph             --------------------------
	.section	.nv.callgraph,"",@"SHT_CUDA_CALLGRAPH"
	.align	4
	.sectionentsize	8
	.align		4
        /*0000*/ 	.word	0x00000000
	.align		4
        /*0004*/ 	.word	0xffffffff
	.align		4
        /*0008*/ 	.word	0x00000000
	.align		4
        /*000c*/ 	.word	0xfffffffe
	.align		4
        /*0010*/ 	.word	0x00000000
	.align		4
        /*0014*/ 	.word	0xfffffffd
	.align		4
        /*0018*/ 	.word	0x00000000
	.align		4
        /*001c*/ 	.word	0xfffffffc


//--------------------- .text.matmul_kernel       --------------------------
	.section	.text.matmul_kernel,"ax",@progbits
	.align	128
        .global         matmul_kernel
        .type           matmul_kernel,@function
        .size           matmul_kernel,(.L_x_3 - matmul_kernel)
        .other          matmul_kernel,@"STO_CUDA_ENTRY STV_DEFAULT"
matmul_kernel:
.text.matmul_kernel:
[----:B------:R-:W0:Y:S08]  /*0000*/  LDC R1, c[0x0][0x37c] ;  /* 0x0000df00ff017b82 */ /* 0x000e300000000800 */
[----:B------:R-:W1:Y:S01]  /*0010*/  LDC.64 R6, c[0x0][0x398] ;  /* 0x0000e600ff067b82 */ /* 0x000e620000000a00 */
[----:B------:R-:W2:Y:S01]  /*0020*/  S2R R5, SR_CTAID.X ;  /* 0x0000000000057919 */ /* 0x000ea20000002500 */
[----:B------:R-:W3:Y:S01]  /*0030*/  LDCU UR4, c[0x0][0x3a0] ;  /* 0x00007400ff0477ac */ /* 0x000ee20008000800 */
[----:B0-----:R-:W-:Y:S01]  /*0040*/  VIADD R1, R1, 0xfffffdc0 ;  /* 0xfffffdc001017836 */ /* 0x001fe20000000000 */
[----:B------:R-:W-:Y:S01]  /*0050*/  CS2R R40, SRZ ;  /* 0x0000000000287805 */ /* 0x000fe2000001ff00 */
[----:B------:R-:W0:Y:S01]  /*0060*/  S2R R30, SR_TID.X ;  /* 0x00000000001e7919 */ /* 0x000e220000002100 */
[----:B------:R-:W-:-:S02]  /*0070*/  CS2R R28, SRZ ;  /* 0x00000000001c7805 */ /* 0x000fc4000001ff00 */
[----:B------:R-:W-:Y:S01]  /*0080*/  CS2R R42, SRZ ;  /* 0x00000000002a7805 */ /* 0x000fe2000001ff00 */
[----:B------:R-:W4:Y:S01]  /*0090*/  S2UR UR6, SR_CgaCtaId ;  /* 0x00000000000679c3 */ /* 0x000f220000008800 */
[----:B------:R-:W-:Y:S01]  /*00a0*/  CS2R R46, SRZ ;  /* 0x00000000002e7805 */ /* 0x000fe2000001ff00 */
[----:B------:R-:W-:Y:S01]  /*00b0*/  UMOV UR5, 0x400 ;  /* 0x0000040000057882 */ /* 0x000fe20000000000 */
[----:B------:R-:W0:Y:S01]  /*00c0*/  LDCU.64 UR8, c[0x0][0x358] ;  /* 0x00006b00ff0877ac */ /* 0x000e220008000a00 */
[----:B---3--:R-:W-:Y:S01]  /*00d0*/  UIADD3 UR4, UPT, UPT, UR4, 0x7f, URZ ;  /* 0x0000007f04047890 */ /* 0x008fe2000fffe0ff */
[----:B-1----:R-:W-:-:S03]  /*00e0*/  VIADD R0, R7, 0xff ;  /* 0x000000ff07007836 */ /* 0x002fc60000000000 */
[----:B------:R-:W-:Y:S02]  /*00f0*/  UISETP.GE.AND UP0, UPT, UR4, 0x80, UPT ;  /* 0x000000800400788c */ /* 0x000fe4000bf06270 */
[----:B------:R-:W-:Y:S01]  /*0100*/  SHF.R.S32.HI R3, RZ, 0x1f, R0 ;  /* 0x0000001fff037819 */ /* 0x000fe20000011400 */
[----:B----4-:R-:W-:-:S03]  /*0110*/  ULEA UR5, UR6, UR5, 0x18 ;  /* 0x0000000506057291 */ /* 0x010fc6000f8ec0ff */
[----:B------:R-:W-:Y:S02]  /*0120*/  LEA.HI R3, R3, R0, RZ, 0x8 ;  /* 0x0000000003037211 */ /* 0x000fe400078f40ff */
[----:B--2---:R-:W-:Y:S02]  /*0130*/  IABS R10, R5 ;  /* 0x00000005000a7213 */ /* 0x004fe40000000000 */
[----:B------:R-:W-:-:S05]  /*0140*/  SHF.R.S32.HI R3, RZ, 0x8, R3 ;  /* 0x00000008ff037819 */ /* 0x000fca0000011403 */
[----:B------:R-:W-:-:S05]  /*0150*/  IMAD.SHL.U32 R4, R3, 0x8, RZ ;  /* 0x0000000803047824 */ /* 0x000fca00078e00ff */
[-C--:B------:R-:W-:Y:S02]  /*0160*/  IABS R9, R4.reuse ;  /* 0x0000000400097213 */ /* 0x080fe40000000000 */
[----:B------:R-:W-:Y:S02]  /*0170*/  IABS R12, R4 ;  /* 0x00000004000c7213 */ /* 0x000fe40000000000 */
[----:B------:R-:W1:Y:S08]  /*0180*/  I2F.RP R0, R9 ;  /* 0x0000000900007306 */ /* 0x000e700000209400 */
[----:B-1----:R-:W1:Y:S02]  /*0190*/  MUFU.RCP R0, R0 ;  /* 0x0000000000007308 */ /* 0x002e640000001000 */
[----:B-1----:R-:W-:-:S02]  /*01a0*/  VIADD R2, R0, 0xffffffe ;  /* 0x0ffffffe00027836 */ /* 0x002fc40000000000 */
[----:B------:R-:W-:-:S04]  /*01b0*/  IMAD.MOV R0, RZ, RZ, -R12 ;  /* 0x000000ffff007224 */ /* 0x000fc800078e0a0c */
[----:B------:R1:W2:Y:S02]  /*01c0*/  F2I.FTZ.U32.TRUNC.NTZ R3, R2 ;  /* 0x0000000200037305 */ /* 0x0002a4000021f000 */
[----:B-1----:R-:W-:Y:S02]  /*01d0*/  IMAD.MOV.U32 R2, RZ, RZ, RZ ;  /* 0x000000ffff027224 */ /* 0x002fe400078e00ff */
[----:B--2---:R-:W-:-:S04]  /*01e0*/  IMAD.MOV R8, RZ, RZ, -R3 ;  /* 0x000000ffff087224 */ /* 0x004fc800078e0a03 */
[----:B------:R-:W-:Y:S02]  /*01f0*/  IMAD R11, R8, R9, RZ ;  /* 0x00000009080b7224 */ /* 0x000fe400078e02ff */
[----:B------:R-:W-:Y:S02]  /*0200*/  IMAD.MOV.U32 R8, RZ, RZ, R10 ;  /* 0x000000ffff087224 */ /* 0x000fe400078e000a */
[----:B------:R-:W-:-:S06]  /*0210*/  IMAD.HI.U32 R3, R3, R11, R2 ;  /* 0x0000000b03037227 */ /* 0x000fcc00078e0002 */
[----:B------:R-:W-:-:S04]  /*0220*/  IMAD.HI.U32 R3, R3, R8, RZ ;  /* 0x0000000803037227 */ /* 0x000fc800078e00ff */
[----:B------:R-:W-:-:S05]  /*0230*/  IMAD R0, R3, R0, R8 ;  /* 0x0000000003007224 */ /* 0x000fca00078e0208 */
[----:B------:R-:W-:-:S13]  /*0240*/  ISETP.GT.U32.AND P1, PT, R9, R0, PT ;  /* 0x000000000900720c */ /* 0x000fda0003f24070 */
[----:B------:R-:W-:Y:S02]  /*0250*/  @!P1 IMAD.IADD R0, R0, 0x1, -R9 ;  /* 0x0000000100009824 */ /* 0x000fe400078e0a09 */
[----:B------:R-:W-:Y:S01]  /*0260*/  @!P1 VIADD R3, R3, 0x1 ;  /* 0x0000000103039836 */ /* 0x000fe20000000000 */
[----:B------:R-:W-:Y:S02]  /*0270*/  ISETP.NE.AND P1, PT, R4, RZ, PT ;  /* 0x000000ff0400720c */ /* 0x000fe40003f25270 */
[----:B------:R-:W-:Y:S02]  /*0280*/  ISETP.GE.U32.AND P0, PT, R0, R9, PT ;  /* 0x000000090000720c */ /* 0x000fe40003f06070 */
[----:B------:R-:W-:-:S04]  /*0290*/  LOP3.LUT R0, R5, R4, RZ, 0x3c, !PT ;  /* 0x0000000405007212 */ /* 0x000fc800078e3cff */
[----:B------:R-:W-:Y:S01]  /*02a0*/  ISETP.GE.AND P2, PT, R0, RZ, PT ;  /* 0x000000ff0000720c */ /* 0x000fe20003f46270 */
[----:B------:R-:W-:-:S06]  /*02b0*/  VIADD R0, R6, 0x3f ;  /* 0x0000003f06007836 */ /* 0x000fcc0000000000 */
[----:B------:R-:W-:-:S04]  /*02c0*/  @P0 VIADD R3, R3, 0x1 ;  /* 0x0000000103030836 */ /* 0x000fc80000000000 */
[----:B------:R-:W-:Y:S01]  /*02d0*/  IMAD.MOV.U32 R2, RZ, RZ, R3 ;  /* 0x000000ffff027224 */ /* 0x000fe200078e0003 */
[----:B------:R-:W-:-:S03]  /*02e0*/  SHF.R.S32.HI R3, RZ, 0x1f, R0 ;  /* 0x0000001fff037819 */ /* 0x000fc60000011400 */
[----:B------:R-:W-:Y:S01]  /*02f0*/  @!P2 IMAD.MOV R2, RZ, RZ, -R2 ;  /* 0x000000ffff02a224 */ /* 0x000fe200078e0a02 */
[----:B------:R-:W-:Y:S02]  /*0300*/  @!P1 LOP3.LUT R2, RZ, R4, RZ, 0x33, !PT ;  /* 0x00000004ff029212 */ /* 0x000fe400078e33ff */
[----:B------:R-:W-:-:S03]  /*0310*/  LEA.HI R3, R3, R0, RZ, 0x6 ;  /* 0x0000000003037211 */ /* 0x000fc600078f30ff */
[----:B------:R-:W-:Y:S02]  /*0320*/  IMAD.SHL.U32 R8, R2, 0x8, RZ ;  /* 0x0000000802087824 */ /* 0x000fe400078e00ff */
[----:B------:R-:W-:-:S03]  /*0330*/  IMAD.MOV R2, RZ, RZ, -R2 ;  /* 0x000000ffff027224 */ /* 0x000fc600078e0a02 */
[----:B------:R-:W-:Y:S01]  /*0340*/  LEA.HI.SX32 R3, R3, -R8, 0x1a ;  /* 0x8000000803037211 */ /* 0x000fe200078fd2ff */
[----:B------:R-:W-:-:S03]  /*0350*/  IMAD R4, R4, R2, R5 ;  /* 0x0000000204047224 */ /* 0x000fc600078e0205 */
[----:B------:R-:W-:Y:S02]  /*0360*/  VIMNMX R13, PT, PT, R3, 0x8, PT ;  /* 0x00000008030d7848 */ /* 0x000fe40003fe0100 */
[----:B------:R-:W-:Y:S02]  /*0370*/  IABS R11, R4 ;  /* 0x00000004000b7213 */ /* 0x000fe40000000000 */
[----:B------:R-:W-:-:S04]  /*0380*/  IABS R9, R13 ;  /* 0x0000000d00097213 */ /* 0x000fc80000000000 */
[----:B------:R-:W1:Y:S08]  /*0390*/  I2F.RP R0, R9 ;  /* 0x0000000900007306 */ /* 0x000e700000209400 */
[----:B-1----:R-:W1:Y:S02]  /*03a0*/  MUFU.RCP R0, R0 ;  /* 0x0000000000007308 */ /* 0x002e640000001000 */
[----:B-1----:R-:W-:-:S06]  /*03b0*/  IADD3 R3, PT, PT, R0, 0xffffffe, RZ ;  /* 0x0ffffffe00037810 */ /* 0x002fcc0007ffe0ff */
[----:B------:R-:W1:Y:S02]  /*03c0*/  F2I.FTZ.U32.TRUNC.NTZ R3, R3 ;  /* 0x0000000300037305 */ /* 0x000e64000021f000 */
[----:B-1----:R-:W-:-:S04]  /*03d0*/  IMAD.MOV R10, RZ, RZ, -R3 ;  /* 0x000000ffff0a7224 */ /* 0x002fc800078e0a03 */
[----:B------:R-:W-:Y:S01]  /*03e0*/  IMAD.MOV.U32 R2, RZ, RZ, R10 ;  /* 0x000000ffff027224 */ /* 0x000fe200078e000a */
[----:B------:R-:W-:-:S03]  /*03f0*/  IABS R10, R13 ;  /* 0x0000000d000a7213 */ /* 0x000fc60000000000 */
[----:B------:R-:W-:Y:S02]  /*0400*/  IMAD R5, R2, R9, RZ ;  /* 0x0000000902057224 */ /* 0x000fe400078e02ff */
[----:B------:R-:W-:Y:S02]  /*0410*/  IMAD.MOV.U32 R2, RZ, RZ, RZ ;  /* 0x000000ffff027224 */ /* 0x000fe400078e00ff */
[----:B------:R-:W-:Y:S02]  /*0420*/  IMAD.MOV R0, RZ, RZ, -R10 ;  /* 0x000000ffff007224 */ /* 0x000fe400078e0a0a */
[----:B------:R-:W-:Y:S01]  /*0430*/  IMAD.HI.U32 R2, R3, R5, R2 ;  /* 0x0000000503027227 */ /* 0x000fe200078e0002 */
[----:B0-----:R-:W-:-:S05]  /*0440*/  LOP3.LUT R3, R30, 0x3f, RZ, 0xc0, !PT ;  /* 0x0000003f1e037812 */ /* 0x001fca00078ec0ff */
[----:B------:R-:W-:-:S04]  /*0450*/  IMAD.HI.U32 R2, R2, R11, RZ ;  /* 0x0000000b02027227 */ /* 0x000fc800078e00ff */
[----:B------:R-:W-:Y:S01]  /*0460*/  IMAD R0, R2, R0, R11 ;  /* 0x0000000002007224 */ /* 0x000fe200078e020b */
[----:B------:R-:W-:-:S04]  /*0470*/  CS2R R10, SRZ ;  /* 0x00000000000a7805 */ /* 0x000fc8000001ff00 */
[----:B------:R-:W-:-:S13]  /*0480*/  ISETP.GT.U32.AND P1, PT, R9, R0, PT ;  /* 0x000000000900720c */ /* 0x000fda0003f24070 */
[----:B------:R-:W-:Y:S02]  /*0490*/  @!P1 IMAD.IADD R0, R0, 0x1, -R9 ;  /* 0x0000000100009824 */ /* 0x000fe400078e0a09 */
[----:B------:R-:W-:Y:S01]  /*04a0*/  @!P1 VIADD R2, R2, 0x1 ;  /* 0x0000000102029836 */ /* 0x000fe20000000000 */
[----:B------:R-:W-:Y:S02]  /*04b0*/  ISETP.NE.AND P1, PT, R13, RZ, PT ;  /* 0x000000ff0d00720c */ /* 0x000fe40003f25270 */
[----:B------:R-:W-:Y:S02]  /*04c0*/  ISETP.GE.U32.AND P0, PT, R0, R9, PT ;  /* 0x000000090000720c */ /* 0x000fe40003f06070 */
[----:B------:R-:W-:-:S04]  /*04d0*/  LOP3.LUT R0, R4, R13, RZ, 0x3c, !PT ;  /* 0x0000000d04007212 */ /* 0x000fc800078e3cff */
[----:B------:R-:W-:-:S07]  /*04e0*/  ISETP.GE.AND P2, PT, R0, RZ, PT ;  /* 0x000000ff0000720c */ /* 0x000fce0003f46270 */
[----:B------:R-:W-:-:S04]  /*04f0*/  @P0 VIADD R2, R2, 0x1 ;  /* 0x0000000102020836 */ /* 0x000fc80000000000 */
[----:B------:R-:W-:-:S04]  /*0500*/  IMAD.MOV.U32 R0, RZ, RZ, R2 ;  /* 0x000000ffff007224 */ /* 0x000fc800078e0002 */
[----:B------:R-:W-:Y:S01]  /*0510*/  @!P2 IMAD.MOV R0, RZ, RZ, -R0 ;  /* 0x000000ffff00a224 */ /* 0x000fe200078e0a00 */
[----:B------:R-:W-:-:S05]  /*0520*/  @!P1 LOP3.LUT R0, RZ, R13, RZ, 0x33, !PT ;  /* 0x0000000dff009212 */ /* 0x000fca00078e33ff */
[----:B------:R-:W-:Y:S02]  /*0530*/  IMAD.MOV R2, RZ, RZ, -R0 ;  /* 0x000000ffff027224 */ /* 0x000fe400078e0a00 */
[----:B------:R-:W-:Y:S02]  /*0540*/  IMAD.SHL.U32 R14, R0, 0x100, RZ ;  /* 0x00000100000e7824 */ /* 0x000fe400078e00ff */
[----:B------:R-:W-:Y:S01]  /*0550*/  IMAD R2, R13, R2, R4 ;  /* 0x000000020d027224 */ /* 0x000fe200078e0204 */
[----:B------:R-:W-:Y:S02]  /*0560*/  CS2R R4, SRZ ;  /* 0x0000000000047805 */ /* 0x000fe4000001ff00 */
[----:B------:R-:W-:Y:S01]  /*0570*/  CS2R R12, SRZ ;  /* 0x00000000000c7805 */ /* 0x000fe2000001ff00 */
[----:B------:R-:W-:Y:S01]  /*0580*/  IMAD.IADD R2, R8, 0x1, R2 ;  /* 0x0000000108027824 */ /* 0x000fe200078e0202 */
[----:B------:R-:W-:-:S03]  /*0590*/  CS2R R8, SRZ ;  /* 0x0000000000087805 */ /* 0x000fc6000001ff00 */
[----:B------:R-:W-:Y:S01]  /*05a0*/  IMAD R17, R2, 0x40, R3 ;  /* 0x0000004002117824 */ /* 0x000fe200078e0203 */
[----:B------:R-:W-:Y:S02]  /*05b0*/  SHF.R.U32.HI R2, RZ, 0x6, R30 ;  /* 0x00000006ff027819 */ /* 0x000fe4000001161e */
[C---:B------:R-:W-:Y:S02]  /*05c0*/  LOP3.LUT R3, R30.reuse, 0x180, RZ, 0xc0, !PT ;  /* 0x000001801e037812 */ /* 0x040fe400078ec0ff */
[----:B------:R0:W-:Y:S01]  /*05d0*/  STL [R1+0x190], R17 ;  /* 0x0001901101007387 */ /* 0x0001e20000100800 */
[----:B------:R-:W-:Y:S02]  /*05e0*/  LOP3.LUT R30, R30, 0x7f, RZ, 0xc0, !PT ;  /* 0x0000007f1e1e7812 */ /* 0x000fe400078ec0ff */
[----:B------:R-:W-:Y:S01]  /*05f0*/  SGXT.U32 R2, R2, 0x3 ;  /* 0x000000030202781a */ /* 0x000fe20000000000 */
[----:B------:R0:W-:Y:S01]  /*0600*/  STL [R1+0x150], R14 ;  /* 0x0001500e01007387 */ /* 0x0001e20000100800 */
[----:B------:R-:W-:Y:S05]  /*0610*/  BRA.U !UP0, `(.L_x_0) ;  /* 0x0000009508a87547 */ /* 0x000fea000b800000 */
[----:B------:R-:W-:Y:S01]  /*0620*/  IABS R15, R6 ;  /* 0x00000006000f7213 */ /* 0x000fe20000000000 */
[----:B------:R-:W1:Y:S01]  /*0630*/  LDCU UR6, c[0x0][0x3a4] ;  /* 0x00007480ff0677ac */ /* 0x000e620008000800 */
[----:B------:R-:W-:Y:S02]  /*0640*/  IABS R0, R7 ;  /* 0x0000000700007213 */ /* 0x000fe40000000000 */
[----:B------:R-:W2:Y:S01]  /*0650*/  I2F.RP R11, R15 ;  /* 0x0000000f000b7306 */ /* 0x000ea20000209400 */
[----:B------:R-:W-:Y:S01]  /*0660*/  LEA.HI R3, R3, R14, RZ, 0x19 ;  /* 0x0000000e03037211 */ /* 0x000fe200078fc8ff */
[----:B------:R-:W3:Y:S03]  /*0670*/  LDCU UR7, c[0x0][0x3a0] ;  /* 0x00007400ff0777ac */ /* 0x000ee60008000800 */
[----:B------:R-:W-:Y:S01]  /*0680*/  IABS R19, R3 ;  /* 0x0000000300137213 */ /* 0x000fe20000000000 */
[----:B0-----:R-:W-:-:S02]  /*0690*/  VIADD R14, R3, 0xf8 ;  /* 0x000000f8030e7836 */ /* 0x001fc40000000000 */
[----:B------:R-:W0:Y:S01]  /*06a0*/  I2F.RP R10, R0 ;  /* 0x00000000000a7306 */ /* 0x000e220000209400 */
[C---:B------:R-:W-:Y:S02]  /*06b0*/  VIADD R16, R3.reuse, 0xf4 ;  /* 0x000000f403107836 */ /* 0x040fe40000000000 */
[C---:B------:R-:W-:Y:S02]  /*06c0*/  VIADD R18, R3.reuse, 0xd8 ;  /* 0x000000d803127836 */ /* 0x040fe40000000000 */
[C---:B------:R-:W-:Y:S02]  /*06d0*/  VIADD R23, R3.reuse, 0x2c ;  /* 0x0000002c03177836 */ /* 0x040fe40000000000 */
[C---:B------:R-:W-:Y:S01]  /*06e0*/  VIADD R21, R3.reuse, 0x28 ;  /* 0x0000002803157836 */ /* 0x040fe20000000000 */
[----:B--2---:R-:W2:Y:S01]  /*06f0*/  MUFU.RCP R11, R11 ;  /* 0x0000000b000b7308 */ /* 0x004ea20000001000 */
[C---:B------:R-:W-:Y:S02]  /*0700*/  VIADD R29, R3.reuse, 0x20 ;  /* 0x00000020031d7836 */ /* 0x040fe40000000000 */
[----:B------:R-:W-:-:S02]  /*0710*/  VIADD R25, R3, 0x24 ;  /* 0x0000002403197836 */ /* 0x000fc40000000000 */
[C---:B------:R-:W-:Y:S02]  /*0720*/  VIADD R31, R3.reuse, 0x1c ;  /* 0x0000001c031f7836 */ /* 0x040fe40000000000 */
[C---:B------:R-:W-:Y:S01]  /*0730*/  VIADD R28, R3.reuse, 0x18 ;  /* 0x00000018031c7836 */ /* 0x040fe20000000000 */
[----:B0-----:R-:W0:Y:S01]  /*0740*/  MUFU.RCP R10, R10 ;  /* 0x0000000a000a7308 */ /* 0x001e220000001000 */
[C---:B------:R-:W-:Y:S02]  /*0750*/  VIADD R27, R3.reuse, 0x14 ;  /* 0x00000014031b7836 */ /* 0x040fe40000000000 */
[C---:B------:R-:W-:Y:S02]  /*0760*/  VIADD R39, R3.reuse, 0xc ;  /* 0x0000000c03277836 */ /* 0x040fe40000000000 */
[C---:B------:R-:W-:Y:S02]  /*0770*/  VIADD R41, R3.reuse, 0x8 ;  /* 0x0000000803297836 */ /* 0x040fe40000000000 */
[----:B------:R-:W-:-:S02]  /*0780*/  VIADD R37, R3, 0x10 ;  /* 0x0000001003257836 */ /* 0x000fc40000000000 */
[----:B--2---:R-:W-:Y:S02]  /*0790*/  VIADD R8, R11, 0xffffffe ;  /* 0x0ffffffe0b087836 */ /* 0x004fe40000000000 */
[----:B------:R-:W-:Y:S02]  /*07a0*/  VIADD R43, R3, 0x4 ;  /* 0x00000004032b7836 */ /* 0x000fe40000000000 */
[----:B------:R2:W4:Y:S01]  /*07b0*/  F2I.FTZ.U32.TRUNC.NTZ R9, R8 ;  /* 0x0000000800097305 */ /* 0x000522000021f000 */
[----:B0-----:R-:W-:Y:S02]  /*07c0*/  IADD3 R4, PT, PT, R10, 0xffffffe, RZ ;  /* 0x0ffffffe0a047810 */ /* 0x001fe40007ffe0ff */
[----:B------:R-:W-:-:S05]  /*07d0*/  IABS R10, R17 ;  /* 0x00000011000a7213 */ /* 0x000fca0000000000 */
[----:B------:R-:W0:Y:S01]  /*07e0*/  F2I.FTZ.U32.TRUNC.NTZ R5, R4 ;  /* 0x0000000400057305 */ /* 0x000e22000021f000 */
[----:B--2---:R-:W-:Y:S02]  /*07f0*/  IMAD.MOV.U32 R8, RZ, RZ, RZ ;  /* 0x000000ffff087224 */ /* 0x004fe400078e00ff */
[----:B----4-:R-:W-:-:S04]  /*0800*/  IMAD.MOV R12, RZ, RZ, -R9 ;  /* 0x000000ffff0c7224 */ /* 0x010fc800078e0a09 */
[----:B------:R-:W-:Y:S02]  /*0810*/  IMAD R13, R12, R15, RZ ;  /* 0x0000000f0c0d7224 */ /* 0x000fe400078e02ff */
[----:B------:R-:W-:Y:S02]  /*0820*/  VIADD R12, R3, 0xfc ;  /* 0x000000fc030c7836 */ /* 0x000fe40000000000 */
[----:B------:R-:W-:Y:S01]  /*0830*/  IMAD.HI.U32 R9, R9, R13, R8 ;  /* 0x0000000d09097227 */ /* 0x000fe200078e0008 */
[----:B------:R-:W-:Y:S02]  /*0840*/  IABS R13, R16 ;  /* 0x00000010000d7213 */ /* 0x000fe40000000000 */
[----:B------:R-:W-:Y:S01]  /*0850*/  IABS R8, R12 ;  /* 0x0000000c00087213 */ /* 0x000fe20000000000 */
[----:B0-----:R-:W-:Y:S01]  /*0860*/  IMAD.MOV R11, RZ, RZ, -R5 ;  /* 0x000000ffff0b7224 */ /* 0x001fe200078e0a05 */
[----:B------:R-:W-:Y:S01]  /*0870*/  ISETP.GE.AND P4, PT, R12, RZ, PT ;  /* 0x000000ff0c00720c */ /* 0x000fe20003f86270 */
[----:B------:R-:W-:-:S04]  /*0880*/  IMAD.HI.U32 R9, R9, R10, RZ ;  /* 0x0000000a09097227 */ /* 0x000fc800078e00ff */
[----:B------:R-:W-:Y:S02]  /*0890*/  IMAD.MOV R4, RZ, RZ, -R9 ;  /* 0x000000ffff047224 */ /* 0x000fe400078e0a09 */
[----:B------:R-:W-:Y:S01]  /*08a0*/  IMAD R9, R11, R0, RZ ;  /* 0x000000000b097224 */ /* 0x000fe200078e02ff */
[----:B------:R-:W-:Y:S01]  /*08b0*/  IABS R11, R14 ;  /* 0x0000000e000b7213 */ /* 0x000fe20000000000 */
[----:B------:R-:W-:Y:S02]  /*08c0*/  IMAD R10, R15, R4, R10 ;  /* 0x000000040f0a7224 */ /* 0x000fe400078e020a */
[----:B------:R-:W-:Y:S02]  /*08d0*/  IMAD.MOV.U32 R4, RZ, RZ, RZ ;  /* 0x000000ffff047224 */ /* 0x000fe400078e00ff */
[----:B------:R-:W-:Y:S01]  /*08e0*/  VIADD R12, R3, 0xec ;  /* 0x000000ec030c7836 */ /* 0x000fe20000000000 */
[----:B------:R-:W-:Y:S01]  /*08f0*/  ISETP.GT.U32.AND P0, PT, R15, R10, PT ;  /* 0x0000000a0f00720c */ /* 0x000fe20003f04070 */
[----:B------:R-:W-:-:S04]  /*0900*/  IMAD.HI.U32 R4, R5, R9, R4 ;  /* 0x0000000905047227 */ /* 0x000fc800078e0004 */
[----:B------:R-:W-:Y:S02]  /*0910*/  IMAD.MOV.U32 R9, RZ, RZ, R8 ;  /* 0x000000ffff097224 */ /* 0x000fe400078e0008 */
[----:B------:R-:W-:-:S04]  /*0920*/  IMAD.HI.U32 R8, R4, R11, RZ ;  /* 0x0000000b04087227 */ /* 0x000fc800078e00ff */
[----:B------:R-:W-:-:S04]  /*0930*/  IMAD.HI.U32 R5, R4, R9, RZ ;  /* 0x0000000904057227 */ /* 0x000fc800078e00ff */
[----:B------:R-:W-:Y:S02]  /*0940*/  IMAD.MOV R5, RZ, RZ, -R5 ;  /* 0x000000ffff057224 */ /* 0x000fe400078e0a05 */
[----:B------:R-:W-:Y:S02]  /*0950*/  IMAD.MOV R8, RZ, RZ, -R8 ;  /* 0x000000ffff087224 */ /* 0x000fe400078e0a08 */
[C---:B------:R-:W-:Y:S02]  /*0960*/  IMAD R40, R0.reuse, R5, R9 ;  /* 0x0000000500287224 */ /* 0x040fe400078e0209 */
[C---:B------:R-:W-:Y:S01]  /*0970*/  IMAD R56, R0.reuse, R8, R11 ;  /* 0x0000000800387224 */ /* 0x040fe200078e020b */
[----:B------:R-:W-:Y:S01]  /*0980*/  IABS R11, R12 ;  /* 0x0000000c000b7213 */ /* 0x000fe20000000000 */
[----:B------:R-:W-:Y:S01]  /*0990*/  VIADD R8, R3, 0xf0 ;  /* 0x000000f003087836 */ /* 0x000fe20000000000 */
[----:B------:R-:W-:Y:S01]  /*09a0*/  ISETP.GT.U32.AND P1, PT, R0, R40, PT ;  /* 0x000000280000720c */ /* 0x000fe20003f24070 */
[----:B------:R-:W-:Y:S01]  /*09b0*/  IMAD.HI.U32 R5, R4, R13, RZ ;  /* 0x0000000d04057227 */ /* 0x000fe200078e00ff */
[----:B------:R-:W-:-:S02]  /*09c0*/  ISETP.GT.U32.AND P2, PT, R0, R56, PT ;  /* 0x000000380000720c */ /* 0x000fc40003f44070 */
[----:B------:R-:W-:Y:S01]  /*09d0*/  IABS R9, R8 ;  /* 0x0000000800097213 */ /* 0x000fe20000000000 */
[----:B------:R-:W-:Y:S02]  /*09e0*/  IMAD.MOV R5, RZ, RZ, -R5 ;  /* 0x000000ffff057224 */ /* 0x000fe400078e0a05 */
[----:B------:R-:W-:Y:S01]  /*09f0*/  @!P0 IMAD.IADD R10, R10, 0x1, -R15 ;  /* 0x000000010a0a8824 */ /* 0x000fe200078e0a0f */
[----:B------:R-:W-:Y:S01]  /*0a00*/  ISETP.GE.AND P0, PT, R17, RZ, PT ;  /* 0x000000ff1100720c */ /* 0x000fe20003f06270 */
[----:B------:R-:W-:Y:S02]  /*0a10*/  IMAD R58, R0, R5, R13 ;  /* 0x00000005003a7224 */ /* 0x000fe400078e020d */
[----:B------:R-:W-:Y:S01]  /*0a20*/  IMAD.HI.U32 R5, R4, R9, RZ ;  /* 0x0000000904057227 */ /* 0x000fe200078e00ff */
[----:B------:R-:W-:-:S03]  /*0a30*/  ISETP.GT.U32.AND P3, PT, R15, R10, PT ;  /* 0x0000000a0f00720c */ /* 0x000fc60003f64070 */
[--C-:B------:R-:W-:Y:S01]  /*0a40*/  @!P1 IMAD.IADD R40, R40, 0x1, -R0.reuse ;  /* 0x0000000128289824 */ /* 0x100fe200078e0a00 */
[----:B------:R-:W-:Y:S01]  /*0a50*/  ISETP.GT.U32.AND P1, PT, R0, R58, PT ;  /* 0x0000003a0000720c */ /* 0x000fe20003f24070 */
[----:B------:R-:W-:Y:S02]  /*0a60*/  IMAD.MOV R5, RZ, RZ, -R5 ;  /* 0x000000ffff057224 */ /* 0x000fe400078e0a05 */
[--C-:B------:R-:W-:Y:S01]  /*0a70*/  @!P2 IMAD.IADD R56, R56, 0x1, -R0.reuse ;  /* 0x000000013838a824 */ /* 0x100fe200078e0a00 */
[C---:B------:R-:W-:Y:S01]  /*0a80*/  ISETP.GT.U32.AND P6, PT, R0.reuse, R40, PT ;  /* 0x000000280000720c */ /* 0x040fe20003fc4070 */
[----:B------:R-:W-:Y:S01]  /*0a90*/  IMAD R60, R0, R5, R9 ;  /* 0x00000005003c7224 */ /* 0x000fe200078e0209 */
[----:B------:R-:W-:Y:S01]  /*0aa0*/  ISETP.GE.AND P2, PT, R16, RZ, PT ;  /* 0x000000ff1000720c */ /* 0x000fe20003f46270 */
[----:B------:R-:W-:Y:S01]  /*0ab0*/  IMAD.HI.U32 R5, R4, R11, RZ ;  /* 0x0000000b04057227 */ /* 0x000fe200078e00ff */
[----:B------:R-:W-:Y:S02]  /*0ac0*/  ISETP.GT.U32.AND P5, PT, R0, R56, PT ;  /* 0x000000380000720c */ /* 0x000fe40003fa4070 */
[----:B------:R-:W-:Y:S01]  /*0ad0*/  @!P3 IADD3 R10, PT, PT, R10, -R15, RZ ;  /* 0x8000000f0a0ab210 */ /* 0x000fe20007ffe0ff */
[----:B------:R-:W-:Y:S01]  /*0ae0*/  IMAD.MOV R5, RZ, RZ, -R5 ;  /* 0x000000ffff057224 */ /* 0x000fe200078e0a05 */
[----:B------:R-:W-:Y:S01]  /*0af0*/  ISETP.NE.AND P3, PT, R6, RZ, PT ;  /* 0x000000ff0600720c */ /* 0x000fe20003f65270 */
[----:B------:R-:W-:-:S02]  /*0b00*/  @!P1 IMAD.IADD R58, R58, 0x1, -R0 ;  /* 0x000000013a3a9824 */ /* 0x000fc400078e0a00 */
[----:B------:R-:W-:Y:S01]  /*0b10*/  @!P0 IMAD.MOV R10, RZ, RZ, -R10 ;  /* 0x000000ffff0a8224 */ /* 0x000fe200078e0a0a */
[----:B------:R-:W-:Y:S01]  /*0b20*/  ISETP.GE.AND P0, PT, R14, RZ, PT ;  /* 0x000000ff0e00720c */ /* 0x000fe20003f06270 */
[--C-:B------:R-:W-:Y:S01]  /*0b30*/  @!P6 IMAD.IADD R40, R40, 0x1, -R0.reuse ;  /* 0x000000012828e824 */ /* 0x100fe200078e0a00 */
[C---:B------:R-:W-:Y:S01]  /*0b40*/  ISETP.GT.U32.AND P6, PT, R0.reuse, R60, PT ;  /* 0x0000003c0000720c */ /* 0x040fe20003fc4070 */
[C---:B------:R-:W-:Y:S01]  /*0b50*/  VIADD R14, R3.reuse, 0xe8 ;  /* 0x000000e8030e7836 */ /* 0x040fe20000000000 */
[C---:B------:R-:W-:Y:S01]  /*0b60*/  ISETP.GT.U32.AND P1, PT, R0.reuse, R58, PT ;  /* 0x0000003a0000720c */ /* 0x040fe20003f24070 */
[----:B------:R-:W-:Y:S02]  /*0b70*/  IMAD R62, R0, R5, R11 ;  /* 0x00000005003e7224 */ /* 0x000fe400078e020b */
[C---:B------:R-:W-:Y:S01]  /*0b80*/  VIADD R17, R3.reuse, 0xdc ;  /* 0x000000dc03117836 */ /* 0x040fe20000000000 */
[----:B------:R-:W-:Y:S01]  /*0b90*/  IABS R9, R14 ;  /* 0x0000000e00097213 */ /* 0x000fe20000000000 */
[----:B------:R-:W-:Y:S01]  /*0ba0*/  @!P5 IMAD.IADD R56, R56, 0x1, -R0 ;  /* 0x000000013838d824 */ /* 0x000fe200078e0a00 */
[----:B------:R-:W-:Y:S01]  /*0bb0*/  @!P3 LOP3.LUT R10, RZ, R6, RZ, 0x33, !PT ;  /* 0x00000006ff0ab212 */ /* 0x000fe200078e33ff */
[----:B------:R-:W-:Y:S01]  /*0bc0*/  VIADD R16, R3, 0xe0 ;  /* 0x000000e003107836 */ /* 0x000fe20000000000 */
[----:B------:R-:W-:Y:S01]  /*0bd0*/  IABS R15, R17 ;  /* 0x00000011000f7213 */ /* 0x000fe20000000000 */
[----:B------:R-:W-:Y:S01]  /*0be0*/  IMAD.HI.U32 R5, R4, R9, RZ ;  /* 0x0000000904057227 */ /* 0x000fe200078e00ff */
[----:B------:R-:W-:-:S02]  /*0bf0*/  ISETP.GE.AND P3, PT, R8, RZ, PT ;  /* 0x000000ff0800720c */ /* 0x000fc40003f66270 */
[----:B------:R-:W-:Y:S01]  /*0c00*/  ISETP.GE.AND P5, PT, R12, RZ, PT ;  /* 0x000000ff0c00720c */ /* 0x000fe20003fa6270 */
[----:B------:R-:W-:Y:S01]  /*0c10*/  @!P6 IMAD.IADD R60, R60, 0x1, -R0 ;  /* 0x000000013c3ce824 */ /* 0x000fe200078e0a00 */
[----:B------:R-:W-:Y:S01]  /*0c20*/  @!P1 IADD3 R58, PT, PT, R58, -R0, RZ ;  /* 0x800000003a3a9210 */ /* 0x000fe20007ffe0ff */
[----:B------:R-:W-:Y:S01]  /*0c30*/  IMAD.MOV R5, RZ, RZ, -R5 ;  /* 0x000000ffff057224 */ /* 0x000fe200078e0a05 */
[C---:B------:R-:W-:Y:S01]  /*0c40*/  ISETP.GT.U32.AND P1, PT, R0.reuse, R62, PT ;  /* 0x0000003e0000720c */ /* 0x040fe20003f24070 */
[----:B------:R-:W-:Y:S01]  /*0c50*/  VIADD R12, R3, 0xe4 ;  /* 0x000000e4030c7836 */ /* 0x000fe20000000000 */
[C---:B------:R-:W-:Y:S01]  /*0c60*/  ISETP.GT.U32.AND P6, PT, R0.reuse, R60, PT ;  /* 0x0000003c0000720c */ /* 0x040fe20003fc4070 */
[----:B------:R-:W-:Y:S01]  /*0c70*/  IMAD R64, R0, R5, R9 ;  /* 0x0000000500407224 */ /* 0x000fe200078e0209 */
[----:B------:R-:W-:Y:S01]  /*0c80*/  IABS R13, R16 ;  /* 0x00000010000d7213 */ /* 0x000fe20000000000 */
[----:B------:R-:W-:Y:S01]  /*0c90*/  IMAD.HI.U32 R8, R4, R15, RZ ;  /* 0x0000000f04087227 */ /* 0x000fe200078e00ff */
[----:B------:R-:W-:-:S02]  /*0ca0*/  IABS R11, R12 ;  /* 0x0000000c000b7213 */ /* 0x000fc40000000000 */
[----:B------:R-:W-:Y:S01]  /*0cb0*/  IABS R9, R18 ;  /* 0x0000001200097213 */ /* 0x000fe20000000000 */
[----:B------:R-:W-:Y:S02]  /*0cc0*/  IMAD.MOV R8, RZ, RZ, -R8 ;  /* 0x000000ffff087224 */ /* 0x000fe400078e0a08 */
[----:B------:R-:W-:-:S04]  /*0cd0*/  IMAD.HI.U32 R5, R4, R11, RZ ;  /* 0x0000000b04057227 */ /* 0x000fc800078e00ff */
[--C-:B------:R-:W-:Y:S01]  /*0ce0*/  @!P6 IMAD.IADD R60, R60, 0x1, -R0.reuse ;  /* 0x000000013c3ce824 */ /* 0x100fe200078e0a00 */
[----:B------:R-:W-:Y:S01]  /*0cf0*/  ISETP.GT.U32.AND P6, PT, R0, R64, PT ;  /* 0x000000400000720c */ /* 0x000fe20003fc4070 */
[----:B------:R-:W-:Y:S01]  /*0d00*/  @!P1 IMAD.IADD R62, R62, 0x1, -R0 ;  /* 0x000000013e3e9824 */ /* 0x000fe200078e0a00 */
[----:B------:R-:W-:Y:S01]  /*0d10*/  ISETP.GE.AND P1, PT, R14, RZ, PT ;  /* 0x000000ff0e00720c */ /* 0x000fe20003f26270 */
[----:B------:R-:W-:Y:S02]  /*0d20*/  IMAD R70, R0, R8, R15 ;  /* 0x0000000800467224 */ /* 0x000fe400078e020f */
[----:B------:R-:W-:-:S04]  /*0d30*/  IMAD.HI.U32 R6, R4, R13, RZ ;  /* 0x0000000d04067227 */ /* 0x000fc800078e00ff */
[----:B------:R-:W-:Y:S02]  /*0d40*/  IMAD.MOV R5, RZ, RZ, -R5 ;  /* 0x000000ffff057224 */ /* 0x000fe400078e0a05 */
[----:B------:R-:W-:Y:S02]  /*0d50*/  IMAD.MOV R6, RZ, RZ, -R6 ;  /* 0x000000ffff067224 */ /* 0x000fe400078e0a06 */
[----:B------:R-:W-:Y:S01]  /*0d60*/  @!P6 IMAD.IADD R64, R64, 0x1, -R0 ;  /* 0x000000014040e824 */ /* 0x000fe200078e0a00 */
[C---:B------:R-:W-:Y:S01]  /*0d70*/  ISETP.GT.U32.AND P6, PT, R0.reuse, R62, PT ;  /* 0x0000003e0000720c */ /* 0x040fe20003fc4070 */
[----:B------:R-:W-:Y:S02]  /*0d80*/  IMAD R66, R0, R5, R11 ;  /* 0x0000000500427224 */ /* 0x000fe400078e020b */
[----:B------:R-:W-:Y:S02]  /*0d90*/  VIADD R8, R3, 0xd4 ;  /* 0x000000d403087836 */ /* 0x000fe40000000000 */
[----:B------:R-:W-:-:S04]  /*0da0*/  IMAD.HI.U32 R5, R4, R9, RZ ;  /* 0x0000000904057227 */ /* 0x000fc800078e00ff */
[----:B------:R-:W-:Y:S01]  /*0db0*/  @!P0 IMAD.MOV R56, RZ, RZ, -R56 ;  /* 0x000000ffff388224 */ /* 0x000fe200078e0a38 */
[C---:B------:R-:W-:Y:S01]  /*0dc0*/  ISETP.GT.U32.AND P0, PT, R0.reuse, R64, PT ;  /* 0x000000400000720c */ /* 0x040fe20003f04070 */
[----:B------:R-:W-:Y:S01]  /*0dd0*/  IMAD R68, R0, R6, R13 ;  /* 0x0000000600447224 */ /* 0x000fe200078e020d */
[----:B------:R-:W-:Y:S01]  /*0de0*/  IABS R6, R8 ;  /* 0x0000000800067213 */ /* 0x000fe20000000000 */
[----:B------:R-:W-:Y:S01]  /*0df0*/  @!P6 IMAD.IADD R62, R62, 0x1, -R0 ;  /* 0x000000013e3ee824 */ /* 0x000fe200078e0a00 */
[C---:B------:R-:W-:Y:S01]  /*0e00*/  ISETP.GT.U32.AND P6, PT, R0.reuse, R70, PT ;  /* 0x000000460000720c */ /* 0x040fe20003fc4070 */
[----:B------:R-:W-:Y:S01]  /*0e10*/  @!P4 IMAD.MOV R40, RZ, RZ, -R40 ;  /* 0x000000ffff28c224 */ /* 0x000fe200078e0a28 */
[C---:B------:R-:W-:Y:S01]  /*0e20*/  ISETP.GT.U32.AND P4, PT, R0.reuse, R66, PT ;  /* 0x000000420000720c */ /* 0x040fe20003f84070 */
[----:B------:R-:W-:Y:S02]  /*0e30*/  IMAD.MOV R5, RZ, RZ, -R5 ;  /* 0x000000ffff057224 */ /* 0x000fe400078e0a05 */
[----:B------:R-:W-:Y:S01]  /*0e40*/  @!P2 IMAD.MOV R58, RZ, RZ, -R58 ;  /* 0x000000ffff3aa224 */ /* 0x000fe200078e0a3a */
[C---:B------:R-:W-:Y:S01]  /*0e50*/  ISETP.GT.U32.AND P2, PT, R0.reuse, R68, PT ;  /* 0x000000440000720c */ /* 0x040fe20003f44070 */
[----:B------:R-:W-:-:S02]  /*0e60*/  IMAD R72, R0, R5, R9 ;  /* 0x0000000500487224 */ /* 0x000fc400078e0209 */
[----:B------:R-:W-:Y:S01]  /*0e70*/  IMAD.MOV.U32 R9, RZ, RZ, R6 ;  /* 0x000000ffff097224 */ /* 0x000fe200078e0006 */
[----:B------:R-:W-:Y:S01]  /*0e80*/  @!P0 IADD3 R64, PT, PT, R64, -R0, RZ ;  /* 0x8000000040408210 */ /* 0x000fe20007ffe0ff */
[----:B------:R-:W-:Y:S01]  /*0e90*/  VIADD R6, R3, 0xd0 ;  /* 0x000000d003067836 */ /* 0x000fe20000000000 */
[----:B------:R-:W-:Y:S01]  /*0ea0*/  ISETP.GE.AND P0, PT, R16, RZ, PT ;  /* 0x000000ff1000720c */ /* 0x000fe20003f06270 */
[----:B------:R-:W-:Y:S02]  /*0eb0*/  @!P6 IMAD.IADD R70, R70, 0x1, -R0 ;  /* 0x000000014646e824 */ /* 0x000fe400078e0a00 */
[----:B------:R-:W-:Y:S01]  /*0ec0*/  IMAD.HI.U32 R5, R4, R9, RZ ;  /* 0x0000000904057227 */ /* 0x000fe200078e00ff */
[----:B------:R-:W-:Y:S02]  /*0ed0*/  IABS R11, R6 ;  /* 0x00000006000b7213 */ /* 0x000fe40000000000 */
[----:B------:R-:W-:Y:S01]  /*0ee0*/  ISETP.GT.U32.AND P6, PT, R0, R70, PT ;  /* 0x000000460000720c */ /* 0x000fe20003fc4070 */
[----:B------:R-:W-:-:S02]  /*0ef0*/  IMAD.MOV R5, RZ, RZ, -R5 ;  /* 0x000000ffff057224 */ /* 0x000fc400078e0a05 */
[----:B------:R-:W-:Y:S01]  /*0f00*/  @!P4 IMAD.IADD R66, R66, 0x1, -R0 ;  /* 0x000000014242c824 */ /* 0x000fe200078e0a00 */
[----:B------:R-:W-:Y:S01]  /*0f10*/  ISETP.GE.AND P4, PT, R17, RZ, PT ;  /* 0x000000ff1100720c */ /* 0x000fe20003f86270 */
[----:B------:R-:W-:Y:S01]  /*0f20*/  @!P1 IMAD.MOV R64, RZ, RZ, -R64 ;  /* 0x000000ffff409224 */ /* 0x000fe200078e0a40 */
[C---:B------:R-:W-:Y:S01]  /*0f30*/  ISETP.GT.U32.AND P1, PT, R0.reuse, R72, PT ;  /* 0x000000480000720c */ /* 0x040fe20003f24070 */
[----:B------:R-:W-:Y:S02]  /*0f40*/  IMAD R74, R0, R5, R9 ;  /* 0x00000005004a7224 */ /* 0x000fe400078e0209 */
[----:B------:R-:W-:Y:S01]  /*0f50*/  @!P2 IMAD.IADD R68, R68, 0x1, -R0 ;  /* 0x000000014444a824 */ /* 0x000fe200078e0a00 */
[----:B------:R-:W-:Y:S01]  /*0f60*/  ISETP.GT.U32.AND P2, PT, R0, R66, PT ;  /* 0x000000420000720c */ /* 0x000fe20003f44070 */
[----:B------:R-:W-:Y:S01]  /*0f70*/  @!P3 IMAD.MOV R60, RZ, RZ, -R60 ;  /* 0x000000ffff3cb224 */ /* 0x000fe200078e0a3c */
[----:B------:R-:W-:Y:S01]  /*0f80*/  ISETP.GE.AND P3, PT, R12, RZ, PT ;  /* 0x000000ff0c00720c */ /* 0x000fe20003f66270 */
[----:B------:R-:W-:Y:S01]  /*0f90*/  @!P6 IMAD.IADD R70, R70, 0x1, -R0 ;  /* 0x000000014646e824 */ /* 0x000fe200078e0a00 */
[----:B------:R-:W-:Y:S01]  /*0fa0*/  ISETP.GT.U32.AND P6, PT, R0, R74, PT ;  /* 0x0000004a0000720c */ /* 0x000fe20003fc4070 */
[----:B------:R-:W-:-:S04]  /*0fb0*/  IMAD.HI.U32 R5, R4, R11, RZ ;  /* 0x0000000b04057227 */ /* 0x000fc800078e00ff */
[----:B------:R-:W-:Y:S02]  /*0fc0*/  IMAD.MOV R5, RZ, RZ, -R5 ;  /* 0x000000ffff057224 */ /* 0x000fe400078e0a05 */
[--C-:B------:R-:W-:Y:S01]  /*0fd0*/  @!P1 IMAD.IADD R72, R72, 0x1, -R0.reuse ;  /* 0x0000000148489824 */ /* 0x100fe200078e0a00 */
[----:B------:R-:W-:Y:S01]  /*0fe0*/  ISETP.GE.AND P1, PT, R6, RZ, PT ;  /* 0x000000ff0600720c */ /* 0x000fe20003f26270 */
[----:B------:R-:W-:Y:S01]  /*0ff0*/  @!P2 IMAD.IADD R66, R66, 0x1, -R0 ;  /* 0x000000014242a824 */ /* 0x000fe200078e0a00 */
[----:B------:R-:W-:Y:S01]  /*1000*/  ISETP.GE.AND P2, PT, R18, RZ, PT ;  /* 0x000000ff1200720c */ /* 0x000fe20003f46270 */
[C---:B------:R-:W-:Y:S02]  /*1010*/  IMAD R76, R0.reuse, R5, R11 ;  /* 0x00000005004c7224 */ /* 0x040fe400078e020b */
[----:B------:R-:W-:Y:S01]  /*1020*/  @!P5 IMAD.MOV R62, RZ, RZ, -R62 ;  /* 0x000000ffff3ed224 */ /* 0x000fe200078e0a3e */
[----:B------:R-:W-:Y:S01]  /*1030*/  ISETP.GT.U32.AND P5, PT, R0, R68, PT ;  /* 0x000000440000720c */ /* 0x000fe20003fa4070 */
[----:B------:R-:W-:Y:S01]  /*1040*/  @!P6 IMAD.IADD R74, R74, 0x1, -R0 ;  /* 0x000000014a4ae824 */ /* 0x000fe200078e0a00 */
[----:B------:R-:W-:Y:S01]  /*1050*/  ISETP.GT.U32.AND P6, PT, R0, R72, PT ;  /* 0x000000480000720c */ /* 0x000fe20003fc4070 */
[----:B------:R-:W-:-:S02]  /*1060*/  VIADD R12, R3, 0xcc ;  /* 0x000000cc030c7836 */ /* 0x000fc40000000000 */
[----:B------:R-:W-:Y:S01]  /*1070*/  @!P3 IMAD.MOV R66, RZ, RZ, -R66 ;  /* 0x000000ffff42b224 */ /* 0x000fe200078e0a42 */
[----:B------:R-:W-:Y:S01]  /*1080*/  ISETP.GT.U32.AND P3, PT, R0, R76, PT ;  /* 0x0000004c0000720c */ /* 0x000fe20003f64070 */
[C---:B------:R-:W-:Y:S01]  /*1090*/  VIADD R14, R3.reuse, 0xc4 ;  /* 0x000000c4030e7836 */ /* 0x040fe20000000000 */
[----:B------:R-:W-:Y:S01]  /*10a0*/  IABS R9, R12 ;  /* 0x0000000c00097213 */ /* 0x000fe20000000000 */
[----:B------:R-:W-:Y:S02]  /*10b0*/  VIADD R15, R3, 0xb4 ;  /* 0x000000b4030f7836 */ /* 0x000fe40000000000 */
[----:B------:R-:W-:Y:S01]  /*10c0*/  @!P4 IMAD.MOV R70, RZ, RZ, -R70 ;  /* 0x000000ffff46c224 */ /* 0x000fe200078e0a46 */
[----:B------:R-:W-:Y:S01]  /*10d0*/  IABS R13, R14 ;  /* 0x0000000e000d7213 */ /* 0x000fe20000000000 */
[----:B------:R-:W-:Y:S01]  /*10e0*/  IMAD.HI.U32 R5, R4, R9, RZ ;  /* 0x0000000904057227 */ /* 0x000fe200078e00ff */
[----:B------:R-:W-:-:S03]  /*10f0*/  ISETP.GE.AND P4, PT, R12, RZ, PT ;  /* 0x000000ff0c00720c */ /* 0x000fc60003f86270 */
[--C-:B------:R-:W-:Y:S01]  /*1100*/  @!P5 IMAD.IADD R68, R68, 0x1, -R0.reuse ;  /* 0x000000014444d824 */ /* 0x100fe200078e0a00 */
[----:B------:R-:W-:Y:S01]  /*1110*/  ISETP.GE.AND P5, PT, R8, RZ, PT ;  /* 0x000000ff0800720c */ /* 0x000fe20003fa6270 */
[--C-:B------:R-:W-:Y:S01]  /*1120*/  @!P6 IMAD.IADD R72, R72, 0x1, -R0.reuse ;  /* 0x000000014848e824 */ /* 0x100fe200078e0a00 */
[----:B------:R-:W-:Y:S01]  /*1130*/  IADD3 R8, PT, PT, R3, 0xc8, RZ ;  /* 0x000000c803087810 */ /* 0x000fe20007ffe0ff */
[----:B------:R-:W-:Y:S02]  /*1140*/  IMAD.MOV R5, RZ, RZ, -R5 ;  /* 0x000000ffff057224 */ /* 0x000fe400078e0a05 */
[----:B------:R-:W-:Y:S01]  /*1150*/  @!P3 IMAD.IADD R76, R76, 0x1, -R0 ;  /* 0x000000014c4cb824 */ /* 0x000fe200078e0a00 */
[----:B------:R-:W-:Y:S01]  /*1160*/  @!P2 IADD3 R72, PT, PT, -R72, RZ, RZ ;  /* 0x000000ff4848a210 */ /* 0x000fe20007ffe1ff */
[----:B------:R-:W-:Y:S01]  /*1170*/  @!P0 IMAD.MOV R68, RZ, RZ, -R68 ;  /* 0x000000ffff448224 */ /* 0x000fe200078e0a44 */
[C---:B------:R-:W-:Y:S01]  /*1180*/  ISETP.GT.U32.AND P0, PT, R0.reuse, R74, PT ;  /* 0x0000004a0000720c */ /* 0x040fe20003f04070 */
[C---:B------:R-:W-:Y:S01]  /*1190*/  IMAD R78, R0.reuse, R5, R9 ;  /* 0x00000005004e7224 */ /* 0x040fe200078e0209 */
[----:B------:R-:W-:Y:S01]  /*11a0*/  ISETP.GT.U32.AND P2, PT, R0, R76, PT ;  /* 0x0000004c0000720c */ /* 0x000fe20003f44070 */
[----:B------:R-:W-:Y:S01]  /*11b0*/  IMAD.HI.U32 R6, R4, R13, RZ ;  /* 0x0000000d04067227 */ /* 0x000fe200078e00ff */
[----:B------:R-:W-:-:S02]  /*11c0*/  IABS R11, R8 ;  /* 0x00000008000b7213 */ /* 0x000fc40000000000 */
[----:B------:R-:W-:Y:S01]  /*11d0*/  ISETP.GT.U32.AND P6, PT, R0, R78, PT ;  /* 0x0000004e0000720c */ /* 0x000fe20003fc4070 */
[----:B------:R-:W-:Y:S01]  /*11e0*/  IMAD.MOV R6, RZ, RZ, -R6 ;  /* 0x000000ffff067224 */ /* 0x000fe200078e0a06 */
[----:B------:R-:W-:Y:S01]  /*11f0*/  ISETP.GE.AND P3, PT, R14, RZ, PT ;  /* 0x000000ff0e00720c */ /* 0x000fe20003f66270 */
[----:B------:R-:W-:-:S04]  /*1200*/  IMAD.HI.U32 R5, R4, R11, RZ ;  /* 0x0000000b04057227 */ /* 0x000fc800078e00ff */
[----:B------:R-:W-:Y:S01]  /*1210*/  IMAD R82, R0, R6, R13 ;  /* 0x0000000600527224 */ /* 0x000fe200078e020d */
[----:B------:R-:W-:Y:S01]  /*1220*/  IABS R6, R15 ;  /* 0x0000000f00067213 */ /* 0x000fe20000000000 */
[----:B------:R-:W-:Y:S02]  /*1230*/  IMAD.MOV R5, RZ, RZ, -R5 ;  /* 0x000000ffff057224 */ /* 0x000fe400078e0a05 */
[--C-:B------:R-:W-:Y:S01]  /*1240*/  @!P0 IMAD.IADD R74, R74, 0x1, -R0.reuse ;  /* 0x000000014a4a8824 */ /* 0x100fe200078e0a00 */
[----:B------:R-:W-:Y:S01]  /*1250*/  ISETP.GE.AND P0, PT, R8, RZ, PT ;  /* 0x000000ff0800720c */ /* 0x000fe20003f06270 */
[----:B------:R-:W-:Y:S01]  /*1260*/  @!P2 IMAD.IADD R76, R76, 0x1, -R0 ;  /* 0x000000014c4ca824 */ /* 0x000fe200078e0a00 */
[C---:B------:R-:W-:Y:S01]  /*1270*/  ISETP.GT.U32.AND P2, PT, R0.reuse, R82, PT ;  /* 0x000000520000720c */ /* 0x040fe20003f44070 */
[----:B------:R-:W-:Y:S02]  /*1280*/  VIADD R8, R3, 0xc0 ;  /* 0x000000c003087836 */ /* 0x000fe40000000000 */
[----:B------:R-:W-:-:S02]  /*1290*/  IMAD R80, R0, R5, R11 ;  /* 0x0000000500507224 */ /* 0x000fc400078e020b */
[----:B------:R-:W-:Y:S01]  /*12a0*/  @!P6 IMAD.IADD R78, R78, 0x1, -R0 ;  /* 0x000000014e4ee824 */ /* 0x000fe200078e0a00 */
[----:B------:R-:W-:Y:S01]  /*12b0*/  IABS R9, R8 ;  /* 0x0000000800097213 */ /* 0x000fe20000000000 */
[----:B------:R-:W-:Y:S01]  /*12c0*/  @!P5 IMAD.MOV R74, RZ, RZ, -R74 ;  /* 0x000000ffff4ad224 */ /* 0x000fe200078e0a4a */
[C---:B------:R-:W-:Y:S01]  /*12d0*/  ISETP.GT.U32.AND P5, PT, R0.reuse, R80, PT ;  /* 0x000000500000720c */ /* 0x040fe20003fa4070 */
[----:B------:R-:W-:Y:S01]  /*12e0*/  VIADD R12, R3, 0xbc ;  /* 0x000000bc030c7836 */ /* 0x000fe20000000000 */
[----:B------:R-:W-:Y:S01]  /*12f0*/  ISETP.GT.U32.AND P6, PT, R0, R78, PT ;  /* 0x0000004e0000720c */ /* 0x000fe20003fc4070 */
[----:B------:R-:W-:-:S03]  /*1300*/  IMAD.HI.U32 R5, R4, R9, RZ ;  /* 0x0000000904057227 */ /* 0x000fc600078e00ff */
[----:B------:R-:W-:Y:S01]  /*1310*/  IABS R11, R12 ;  /* 0x0000000c000b7213 */ /* 0x000fe20000000000 */
[----:B------:R-:W-:Y:S02]  /*1320*/  @!P2 IMAD.IADD R82, R82, 0x1, -R0 ;  /* 0x000000015252a824 */ /* 0x000fe400078e0a00 */
[----:B------:R-:W-:Y:S02]  /*1330*/  IMAD.MOV R5, RZ, RZ, -R5 ;  /* 0x000000ffff057224 */ /* 0x000fe400078e0a05 */
[----:B------:R-:W-:Y:S01]  /*1340*/  @!P1 IMAD.MOV R76, RZ, RZ, -R76 ;  /* 0x000000ffff4c9224 */ /* 0x000fe200078e0a4c */
[C---:B------:R-:W-:Y:S01]  /*1350*/  ISETP.GT.U32.AND P1, PT, R0.reuse, R82, PT ;  /* 0x000000520000720c */ /* 0x040fe20003f24070 */
[----:B------:R-:W-:Y:S02]  /*1360*/  IMAD R84, R0, R5, R9 ;  /* 0x0000000500547224 */ /* 0x000fe400078e0209 */
[----:B------:R-:W-:Y:S02]  /*1370*/  IMAD.MOV.U32 R9, RZ, RZ, R6 ;  /* 0x000000ffff097224 */ /* 0x000fe400078e0006 */
[--C-:B------:R-:W-:Y:S01]  /*1380*/  @!P5 IMAD.IADD R80, R80, 0x1, -R0.reuse ;  /* 0x000000015050d824 */ /* 0x100fe200078e0a00 */
[----:B------:R-:W-:Y:S01]  /*1390*/  ISETP.GT.U32.AND P5, PT, R0, R84, PT ;  /* 0x000000540000720c */ /* 0x000fe20003fa4070 */
[----:B------:R-:W-:Y:S01]  /*13a0*/  @!P6 IMAD.IADD R78, R78, 0x1, -R0 ;  /* 0x000000014e4ee824 */ /* 0x000fe200078e0a00 */
[----:B------:R-:W-:Y:S01]  /*13b0*/  ISETP.GE.AND P6, PT, R8, RZ, PT ;  /* 0x000000ff0800720c */ /* 0x000fe20003fc6270 */
[----:B------:R-:W-:Y:S01]  /*13c0*/  IMAD.HI.U32 R8, R4, R9, RZ ;  /* 0x0000000904087227 */ /* 0x000fe200078e00ff */
[----:B------:R-:W-:-:S03]  /*13d0*/  ISETP.GT.U32.AND P2, PT, R0, R80, PT ;  /* 0x000000500000720c */ /* 0x000fc60003f44070 */
[----:B------:R-:W-:Y:S02]  /*13e0*/  VIADD R14, R3, 0xb8 ;  /* 0x000000b8030e7836 */ /* 0x000fe40000000000 */
[----:B------:R-:W-:-:S03]  /*13f0*/  IMAD.HI.U32 R5, R4, R11, RZ ;  /* 0x0000000b04057227 */ /* 0x000fc600078e00ff */
[----:B------:R-:W-:Y:S01]  /*1400*/  IABS R13, R14 ;  /* 0x0000000e000d7213 */ /* 0x000fe20000000000 */
[----:B------:R-:W-:Y:S01]  /*1410*/  IMAD.MOV R8, RZ, RZ, -R8 ;  /* 0x000000ffff087224 */ /* 0x000fe200078e0a08 */
[----:B------:R-:W-:Y:S01]  /*1420*/  @!P5 IADD3 R84, PT, PT, R84, -R0, RZ ;  /* 0x800000005454d210 */ /* 0x000fe20007ffe0ff */
[----:B------:R-:W-:Y:S02]  /*1430*/  IMAD.MOV R5, RZ, RZ, -R5 ;  /* 0x000000ffff057224 */ /* 0x000fe400078e0a05 */
[----:B------:R-:W-:Y:S01]  /*1440*/  @!P4 IMAD.MOV R78, RZ, RZ, -R78 ;  /* 0x000000ffff4ec224 */ /* 0x000fe200078e0a4e */
[----:B------:R-:W-:Y:S01]  /*1450*/  ISETP.GE.AND P4, PT, R12, RZ, PT ;  /* 0x000000ff0c00720c */ /* 0x000fe20003f86270 */
[C---:B------:R-:W-:Y:S01]  /*1460*/  IMAD R90, R0.reuse, R8, R9 ;  /* 0x00000008005a7224 */ /* 0x040fe200078e0209 */
[----:B------:R-:W-:Y:S01]  /*1470*/  ISETP.GT.U32.AND P5, PT, R0, R84, PT ;  /* 0x000000540000720c */ /* 0x000fe20003fa4070 */
[----:B------:R-:W-:Y:S02]  /*1480*/  @!P1 IMAD.IADD R82, R82, 0x1, -R0 ;  /* 0x0000000152529824 */ /* 0x000fe400078e0a00 */
[----:B------:R-:W-:-:S02]  /*1490*/  VIADD R12, R3, 0xb0 ;  /* 0x000000b0030c7836 */ /* 0x000fc40000000000 */
[----:B------:R-:W-:Y:S02]  /*14a0*/  IMAD R86, R0, R5, R11 ;  /* 0x0000000500567224 */ /* 0x000fe400078e020b */
[----:B------:R-:W-:Y:S01]  /*14b0*/  IMAD.HI.U32 R6, R4, R13, RZ ;  /* 0x0000000d04067227 */ /* 0x000fe200078e00ff */
[----:B------:R-:W-:-:S03]  /*14c0*/  IABS R9, R12 ;  /* 0x0000000c00097213 */ /* 0x000fc60000000000 */
[----:B------:R-:W-:Y:S01]  /*14d0*/  @!P3 IMAD.MOV R82, RZ, RZ, -R82 ;  /* 0x000000ffff52b224 */ /* 0x000fe200078e0a52 */
[----:B------:R-:W-:Y:S01]  /*14e0*/  ISETP.GT.U32.AND P3, PT, R0, R90, PT ;  /* 0x0000005a0000720c */ /* 0x000fe20003f64070 */
[----:B------:R-:W-:Y:S01]  /*14f0*/  @!P2 IMAD.IADD R80, R80, 0x1, -R0 ;  /* 0x000000015050a824 */ /* 0x000fe200078e0a00 */
[----:B------:R-:W-:Y:S01]  /*1500*/  ISETP.GT.U32.AND P2, PT, R0, R86, PT ;  /* 0x000000560000720c */ /* 0x000fe20003f44070 */
[----:B------:R-:W-:Y:S02]  /*1510*/  IMAD.MOV R6, RZ, RZ, -R6 ;  /* 0x000000ffff067224 */ /* 0x000fe400078e0a06 */
[----:B------:R-:W-:Y:S02]  /*1520*/  VIADD R8, R3, 0xac ;  /* 0x000000ac03087836 */ /* 0x000fe40000000000 */
[----:B------:R-:W-:-:S04]  /*1530*/  IMAD.HI.U32 R5, R4, R9, RZ ;  /* 0x0000000904057227 */ /* 0x000fc800078e00ff */
[----:B------:R-:W-:Y:S01]  /*1540*/  IMAD R88, R0, R6, R13 ;  /* 0x0000000600587224 */ /* 0x000fe200078e020d */
[----:B------:R-:W-:Y:S01]  /*1550*/  IABS R6, R8 ;  /* 0x0000000800067213 */ /* 0x000fe20000000000 */
[----:B------:R-:W-:Y:S02]  /*1560*/  IMAD.MOV R5, RZ, RZ, -R5 ;  /* 0x000000ffff057224 */ /* 0x000fe400078e0a05 */
[----:B------:R-:W-:Y:S01]  /*1570*/  @!P3 IMAD.IADD R90, R90, 0x1, -R0 ;  /* 0x000000015a5ab824 */ /* 0x000fe200078e0a00 */
[C---:B------:R-:W-:Y:S01]  /*1580*/  ISETP.GT.U32.AND P1, PT, R0.reuse, R88, PT ;  /* 0x000000580000720c */ /* 0x040fe20003f24070 */
[C---:B------:R-:W-:Y:S02]  /*1590*/  IMAD R92, R0.reuse, R5, R9 ;  /* 0x00000005005c7224 */ /* 0x040fe400078e0209 */
[----:B------:R-:W-:Y:S01]  /*15a0*/  IMAD.MOV.U32 R9, RZ, RZ, R6 ;  /* 0x000000ffff097224 */ /* 0x000fe200078e0006 */
[----:B------:R-:W-:Y:S01]  /*15b0*/  ISETP.GT.U32.AND P3, PT, R0, R90, PT ;  /* 0x0000005a0000720c */ /* 0x000fe20003f64070 */
[----:B------:R-:W-:-:S02]  /*15c0*/  @!P2 IMAD.IADD R86, R86, 0x1, -R0 ;  /* 0x000000015656a824 */ /* 0x000fc400078e0a00 */
[----:B------:R-:W-:Y:S01]  /*15d0*/  @!P5 IMAD.IADD R84, R84, 0x1, -R0 ;  /* 0x000000015454d824 */ /* 0x000fe200078e0a00 */
[----:B------:R-:W-:Y:S01]  /*15e0*/  ISETP.GE.AND P5, PT, R15, RZ, PT ;  /* 0x000000ff0f00720c */ /* 0x000fe20003fa6270 */
[----:B------:R-:W-:Y:S01]  /*15f0*/  IMAD.HI.U32 R5, R4, R9, RZ ;  /* 0x0000000904057227 */ /* 0x000fe200078e00ff */
[----:B------:R-:W-:-:S03]  /*1600*/  ISETP.GT.U32.AND P2, PT, R0, R86, PT ;  /* 0x000000560000720c */ /* 0x000fc60003f44070 */
[----:B------:R-:W-:Y:S01]  /*1610*/  @!P6 IMAD.MOV R84, RZ, RZ, -R84 ;  /* 0x000000ffff54e224 */ /* 0x000fe200078e0a54 */
[----:B------:R-:W-:Y:S01]  /*1620*/  ISETP.GT.U32.AND P6, PT, R0, R92, PT ;  /* 0x0000005c0000720c */ /* 0x000fe20003fc4070 */
[----:B------:R-:W-:Y:S02]  /*1630*/  VIADD R13, R3, 0xa8 ;  /* 0x000000a8030d7836 */ /* 0x000fe40000000000 */
[----:B------:R-:W-:Y:S02]  /*1640*/  IMAD.MOV R94, RZ, RZ, -R5 ;  /* 0x000000ffff5e7224 */ /* 0x000fe400078e0a05 */
[--C-:B------:R-:W-:Y:S01]  /*1650*/  @!P1 IMAD.IADD R88, R88, 0x1, -R0.reuse ;  /* 0x0000000158589824 */ /* 0x100fe200078e0a00 */
[----:B------:R-:W-:Y:S01]  /*1660*/  IABS R11, R13 ;  /* 0x0000000d000b7213 */ /* 0x000fe20000000000 */
[----:B------:R-:W-:Y:S02]  /*1670*/  IMAD R94, R0, R94, R9 ;  /* 0x0000005e005e7224 */ /* 0x000fe400078e0209 */
[----:B------:R-:W-:Y:S01]  /*1680*/  @!P3 IMAD.IADD R90, R90, 0x1, -R0 ;  /* 0x000000015a5ab824 */ /* 0x000fe200078e0a00 */
[C---:B------:R-:W-:Y:S01]  /*1690*/  ISETP.GT.U32.AND P1, PT, R0.reuse, R88, PT ;  /* 0x000000580000720c */ /* 0x040fe20003f24070 */
[----:B------:R-:W-:Y:S01]  /*16a0*/  @!P0 IMAD.MOV R80, RZ, RZ, -R80 ;  /* 0x000000ffff508224 */ /* 0x000fe200078e0a50 */
[----:B------:R-:W-:Y:S01]  /*16b0*/  ISETP.GT.U32.AND P3, PT, R0, R94, PT ;  /* 0x0000005e0000720c */ /* 0x000fe20003f64070 */
[----:B------:R-:W-:Y:S01]  /*16c0*/  IMAD.HI.U32 R5, R4, R11, RZ ;  /* 0x0000000b04057227 */ /* 0x000fe200078e00ff */
[----:B------:R-:W-:-:S02]  /*16d0*/  ISETP.GE.AND P0, PT, R14, RZ, PT ;  /* 0x000000ff0e00720c */ /* 0x000fc40003f06270 */
[----:B------:R-:W-:Y:S01]  /*16e0*/  @!P2 IADD3 R86, PT, PT, R86, -R0, RZ ;  /* 0x800000005656a210 */ /* 0x000fe20007ffe0ff */
[----:B------:R-:W-:Y:S01]  /*16f0*/  @!P6 IMAD.IADD R92, R92, 0x1, -R0 ;  /* 0x000000015c5ce824 */ /* 0x000fe200078e0a00 */
[----:B------:R-:W-:Y:S01]  /*1700*/  ISETP.GE.AND P6, PT, R13, RZ, PT ;  /* 0x000000ff0d00720c */ /* 0x000fe20003fc6270 */
[----:B------:R-:W-:Y:S01]  /*1710*/  IMAD.MOV R5, RZ, RZ, -R5 ;  /* 0x000000ffff057224 */ /* 0x000fe200078e0a05 */
[----:B------:R-:W-:Y:S01]  /*1720*/  ISETP.GE.AND P2, PT, R12, RZ, PT ;  /* 0x000000ff0c00720c */ /* 0x000fe20003f46270 */
[----:B------:R-:W-:Y:S01]  /*1730*/  @!P4 IMAD.MOV R86, RZ, RZ, -R86 ;  /* 0x000000ffff56c224 */ /* 0x000fe200078e0a56 */
[C---:B------:R-:W-:Y:S01]  /*1740*/  ISETP.GT.U32.AND P4, PT, R0.reuse, R92, PT ;  /* 0x0000005c0000720c */ /* 0x040fe20003f84070 */
[C---:B------:R-:W-:Y:S01]  /*1750*/  VIADD R6, R3.reuse, 0xa4 ;  /* 0x000000a403067836 */ /* 0x040fe20000000000 */
[C---:B------:R-:W-:Y:S01]  /*1760*/  IADD3 R12, PT, PT, R3.reuse, 0x98, RZ ;  /* 0x00000098030c7810 */ /* 0x040fe20007ffe0ff */
[----:B------:R-:W-:Y:S02]  /*1770*/  IMAD R96, R0, R5, R11 ;  /* 0x0000000500607224 */ /* 0x000fe400078e020b */
[----:B------:R-:W-:Y:S01]  /*1780*/  @!P1 IMAD.IADD R88, R88, 0x1, -R0 ;  /* 0x0000000158589824 */ /* 0x000fe200078e0a00 */
[----:B------:R-:W-:Y:S01]  /*1790*/  IABS R9, R6 ;  /* 0x0000000600097213 */ /* 0x000fe20000000000 */
[----:B------:R-:W-:Y:S01]  /*17a0*/  @!P5 IMAD.MOV R90, RZ, RZ, -R90 ;  /* 0x000000ffff5ad224 */ /* 0x000fe200078e0a5a */
[----:B------:R-:W-:Y:S01]  /*17b0*/  ISETP.GT.U32.AND P5, PT, R0, R96, PT ;  /* 0x000000600000720c */ /* 0x000fe20003fa4070 */
[----:B------:R-:W-:Y:S01]  /*17c0*/  @!P3 IMAD.IADD R94, R94, 0x1, -R0 ;  /* 0x000000015e5eb824 */ /* 0x000fe200078e0a00 */
[----:B------:R-:W-:Y:S01]  /*17d0*/  ISETP.GE.AND P1, PT, R8, RZ, PT ;  /* 0x000000ff0800720c */ /* 0x000fe20003f26270 */
[----:B------:R-:W-:Y:S01]  /*17e0*/  @!P0 IMAD.MOV R88, RZ, RZ, -R88 ;  /* 0x000000ffff588224 */ /* 0x000fe200078e0a58 */
[----:B------:R-:W-:Y:S01]  /*17f0*/  ISETP.GE.AND P0, PT, R6, RZ, PT ;  /* 0x000000ff0600720c */ /* 0x000fe20003f06270 */
[----:B------:R-:W-:Y:S01]  /*1800*/  VIADD R6, R3, 0xa0 ;  /* 0x000000a003067836 */ /* 0x000fe20000000000 */
[----:B------:R-:W-:Y:S01]  /*1810*/  ISETP.GT.U32.AND P3, PT, R0, R94, PT ;  /* 0x0000005e0000720c */ /* 0x000fe20003f64070 */
[----:B------:R-:W-:Y:S01]  /*1820*/  IMAD.HI.U32 R5, R4, R9, RZ ;  /* 0x0000000904057227 */ /* 0x000fe200078e00ff */
[----:B------:R-:W-:-:S03]  /*1830*/  IABS R13, R12 ;  /* 0x0000000c000d7213 */ /* 0x000fc60000000000 */
[--C-:B------:R-:W-:Y:S01]  /*1840*/  @!P4 IMAD.IADD R92, R92, 0x1, -R0.reuse ;  /* 0x000000015c5cc824 */ /* 0x100fe200078e0a00 */
[----:B------:R-:W-:Y:S01]  /*1850*/  ISETP.GE.AND P4, PT, R6, RZ, PT ;  /* 0x000000ff0600720c */ /* 0x000fe20003f86270 */
[----:B------:R-:W-:Y:S01]  /*1860*/  IMAD.MOV R5, RZ, RZ, -R5 ;  /* 0x000000ffff057224 */ /* 0x000fe200078e0a05 */
[----:B------:R-:W-:Y:S01]  /*1870*/  IABS R6, R6 ;  /* 0x0000000600067213 */ /* 0x000fe20000000000 */
[----:B------:R-:W-:Y:S02]  /*1880*/  VIADD R8, R3, 0x9c ;  /* 0x0000009c03087836 */ /* 0x000fe40000000000 */
[----:B------:R-:W-:Y:S02]  /*1890*/  IMAD R98, R0, R5, R9 ;  /* 0x0000000500627224 */ /* 0x000fe400078e0209 */
[----:B------:R-:W-:Y:S01]  /*18a0*/  @!P5 IMAD.IADD R96, R96, 0x1, -R0 ;  /* 0x000000016060d824 */ /* 0x000fe200078e0a00 */
[----:B------:R-:W-:Y:S01]  /*18b0*/  IABS R11, R8 ;  /* 0x00000008000b7213 */ /* 0x000fe20000000000 */
[----:B------:R-:W-:-:S02]  /*18c0*/  IMAD.MOV.U32 R9, RZ, RZ, R6 ;  /* 0x000000ffff097224 */ /* 0x000fc400078e0006 */
[----:B------:R-:W-:Y:S01]  /*18d0*/  @!P3 IMAD.IADD R94, R94, 0x1, -R0 ;  /* 0x000000015e5eb824 */ /* 0x000fe200078e0a00 */
[----:B------:R-:W-:Y:S01]  /*18e0*/  ISETP.GT.U32.AND P5, PT, R0, R96, PT ;  /* 0x000000600000720c */ /* 0x000fe20003fa4070 */
[----:B------:R-:W-:Y:S01]  /*18f0*/  IMAD.HI.U32 R5, R4, R9, RZ ;  /* 0x0000000904057227 */ /* 0x000fe200078e00ff */
[----:B------:R-:W-:-:S03]  /*1900*/  ISETP.GT.U32.AND P3, PT, R0, R98, PT ;  /* 0x000000620000720c */ /* 0x000fc60003f64070 */
[----:B------:R-:W-:Y:S02]  /*1910*/  IMAD.MOV R100, RZ, RZ, -R5 ;  /* 0x000000ffff647224 */ /* 0x000fe400078e0a05 */
[----:B------:R-:W-:-:S04]  /*1920*/  IMAD.HI.U32 R5, R4, R11, RZ ;  /* 0x0000000b04057227 */ /* 0x000fc800078e00ff */
[----:B------:R-:W-:Y:S02]  /*1930*/  IMAD.MOV R102, RZ, RZ, -R5 ;  /* 0x000000ffff667224 */ /* 0x000fe400078e0a05 */
[--C-:B------:R-:W-:Y:S02]  /*1940*/  @!P5 IMAD.IADD R96, R96, 0x1, -R0.reuse ;  /* 0x000000016060d824 */ /* 0x100fe400078e0a00 */
[----:B------:R-:W-:Y:S02]  /*1950*/  @!P3 IMAD.IADD R98, R98, 0x1, -R0 ;  /* 0x000000016262b824 */ /* 0x000fe400078e0a00 */
[C---:B------:R-:W-:Y:S02]  /*1960*/  IMAD R102, R0.reuse, R102, R11 ;  /* 0x0000006600667224 */ /* 0x040fe400078e020b */
[----:B------:R-:W-:Y:S01]  /*1970*/  @!P6 IMAD.MOV R96, RZ, RZ, -R96 ;  /* 0x000000ffff60e224 */ /* 0x000fe200078e0a60 */
[----:B------:R-:W-:Y:S01]  /*1980*/  ISETP.GT.U32.AND P3, PT, R0, R98, PT ;  /* 0x000000620000720c */ /* 0x000fe20003f64070 */
[----:B------:R-:W-:Y:S01]  /*1990*/  IMAD.HI.U32 R5, R4, R13, RZ ;  /* 0x0000000d04057227 */ /* 0x000fe200078e00ff */
[----:B------:R-:W-:-:S03]  /*19a0*/  ISETP.GT.U32.AND P6, PT, R0, R102, PT ;  /* 0x000000660000720c */ /* 0x000fc60003fc4070 */
[----:B------:R-:W-:Y:S02]  /*19b0*/  IMAD.MOV R5, RZ, RZ, -R5 ;  /* 0x000000ffff057224 */ /* 0x000fe400078e0a05 */
[----:B------:R-:W-:Y:S01]  /*19c0*/  @!P2 IMAD.MOV R92, RZ, RZ, -R92 ;  /* 0x000000ffff5ca224 */ /* 0x000fe200078e0a5c */
[----:B------:R-:W-:Y:S01]  /*19d0*/  ISETP.GE.AND P2, PT, R8, RZ, PT ;  /* 0x000000ff0800720c */ /* 0x000fe20003f46270 */
[----:B------:R-:W-:Y:S02]  /*19e0*/  VIADD R8, R3, 0x94 ;  /* 0x0000009403087836 */ /* 0x000fe40000000000 */
[C---:B------:R-:W-:Y:S02]  /*19f0*/  IMAD R104, R0.reuse, R5, R13 ;  /* 0x0000000500687224 */ /* 0x040fe400078e020d */
[----:B------:R-:W-:Y:S01]  /*1a00*/  IMAD R100, R0, R100, R9 ;  /* 0x0000006400647224 */ /* 0x000fe200078e0209 */
[----:B------:R-:W-:Y:S01]  /*1a10*/  IABS R9, R8 ;  /* 0x0000000800097213 */ /* 0x000fe20000000000 */
[--C-:B------:R-:W-:Y:S01]  /*1a20*/  @!P3 IMAD.IADD R98, R98, 0x1, -R0.reuse ;  /* 0x000000016262b824 */ /* 0x100fe200078e0a00 */
[----:B------:R-:W-:Y:S01]  /*1a30*/  ISETP.GT.U32.AND P3, PT, R0, R104, PT ;  /* 0x000000680000720c */ /* 0x000fe20003f64070 */
[----:B------:R-:W-:Y:S01]  /*1a40*/  @!P6 IMAD.IADD R102, R102, 0x1, -R0 ;  /* 0x000000016666e824 */ /* 0x000fe200078e0a00 */
[----:B------:R-:W-:Y:S01]  /*1a50*/  ISETP.GT.U32.AND P5, PT, R0, R100, PT ;  /* 0x000000640000720c */ /* 0x000fe20003fa4070 */
[----:B------:R-:W-:-:S03]  /*1a60*/  IMAD.HI.U32 R5, R4, R9, RZ ;  /* 0x0000000904057227 */ /* 0x000fc600078e00ff */
[----:B------:R-:W-:Y:S01]  /*1a70*/  ISETP.GT.U32.AND P6, PT, R0, R102, PT ;  /* 0x000000660000720c */ /* 0x000fe20003fc4070 */
[----:B------:R-:W-:Y:S01]  /*1a80*/  @!P1 IMAD.MOV R94, RZ, RZ, -R94 ;  /* 0x000000ffff5e9224 */ /* 0x000fe200078e0a5e */
[----:B------:R-:W-:Y:S01]  /*1a90*/  ISETP.GE.AND P1, PT, R12, RZ, PT ;  /* 0x000000ff0c00720c */ /* 0x000fe20003f26270 */
[C---:B------:R-:W-:Y:S02]  /*1aa0*/  VIADD R12, R3.reuse, 0x90 ;  /* 0x00000090030c7836 */ /* 0x040fe40000000000 */
[----:B------:R-:W-:Y:S02]  /*1ab0*/  IMAD.MOV R5, RZ, RZ, -R5 ;  /* 0x000000ffff057224 */ /* 0x000fe400078e0a05 */
[--C-:B------:R-:W-:Y:S01]  /*1ac0*/  @!P3 IMAD.IADD R104, R104, 0x1, -R0.reuse ;  /* 0x000000016868b824 */ /* 0x100fe200078e0a00 */
[----:B------:R-:W-:Y:S01]  /*1ad0*/  IABS R11, R12 ;  /* 0x0000000c000b7213 */ /* 0x000fe20000000000 */
[----:B------:R-:W-:Y:S01]  /*1ae0*/  IMAD R106, R0, R5, R9 ;  /* 0x00000005006a7224 */ /* 0x000fe200078e0209 */
[----:B------:R-:W-:Y:S01]  /*1af0*/  @!P5 IADD3 R100, PT, PT, R100, -R0, RZ ;  /* 0x800000006464d210 */ /* 0x000fe20007ffe0ff */
[----:B------:R-:W-:Y:S01]  /*1b00*/  VIADD R14, R3, 0x8c ;  /* 0x0000008c030e7836 */ /* 0x000fe20000000000 */
[----:B------:R-:W-:Y:S01]  /*1b10*/  ISETP.GT.U32.AND P3, PT, R0, R104, PT ;  /* 0x000000680000720c */ /* 0x000fe20003f64070 */
[----:B------:R-:W-:Y:S01]  /*1b20*/  @!P6 IMAD.IADD R102, R102, 0x1, -R0 ;  /* 0x000000016666e824 */ /* 0x000fe200078e0a00 */
[----:B------:R-:W-:Y:S01]  /*1b30*/  ISETP.GT.U32.AND P6, PT, R0, R106, PT ;  /* 0x0000006a0000720c */ /* 0x000fe20003fc4070 */
[----:B------:R-:W-:Y:S01]  /*1b40*/  IMAD.HI.U32 R6, R4, R11, RZ ;  /* 0x0000000b04067227 */ /* 0x000fe200078e00ff */
[----:B------:R-:W-:-:S02]  /*1b50*/  IABS R13, R14 ;  /* 0x0000000e000d7213 */ /* 0x000fc40000000000 */
[----:B------:R-:W-:Y:S01]  /*1b60*/  ISETP.GT.U32.AND P5, PT, R0, R100, PT ;  /* 0x000000640000720c */ /* 0x000fe20003fa4070 */
[----:B------:R-:W-:Y:S02]  /*1b70*/  IMAD.MOV R6, RZ, RZ, -R6 ;  /* 0x000000ffff067224 */ /* 0x000fe400078e0a06 */
[----:B------:R-:W-:-:S04]  /*1b80*/  IMAD.HI.U32 R5, R4, R13, RZ ;  /* 0x0000000d04057227 */ /* 0x000fc800078e00ff */
[----:B------:R-:W-:Y:S02]  /*1b90*/  IMAD R110, R0, R6, R11 ;  /* 0x00000006006e7224 */ /* 0x000fe400078e020b */
[----:B------:R-:W-:Y:S02]  /*1ba0*/  VIADD R6, R3, 0x88 ;  /* 0x0000008803067836 */ /* 0x000fe40000000000 */
[--C-:B------:R-:W-:Y:S02]  /*1bb0*/  @!P3 IMAD.IADD R104, R104, 0x1, -R0.reuse ;  /* 0x000000016868b824 */ /* 0x100fe400078e0a00 */
[----:B------:R-:W-:Y:S01]  /*1bc0*/  @!P6 IMAD.IADD R106, R106, 0x1, -R0 ;  /* 0x000000016a6ae824 */ /* 0x000fe200078e0a00 */
[----:B------:R-:W-:Y:S01]  /*1bd0*/  IABS R9, R6 ;  /* 0x0000000600097213 */ /* 0x000fe20000000000 */
[----:B------:R-:W-:Y:S01]  /*1be0*/  IMAD.MOV R5, RZ, RZ, -R5 ;  /* 0x000000ffff057224 */ /* 0x000fe200078e0a05 */
[----:B------:R-:W-:Y:S01]  /*1bf0*/  ISETP.GE.AND P6, PT, R6, RZ, PT ;  /* 0x000000ff0600720c */ /* 0x000fe20003fc6270 */
[----:B------:R-:W-:Y:S01]  /*1c00*/  @!P1 IMAD.MOV R104, RZ, RZ, -R104 ;  /* 0x000000ffff689224 */ /* 0x000fe200078e0a68 */
[C---:B------:R-:W-:Y:S01]  /*1c10*/  ISETP.GT.U32.AND P1, PT, R0.reuse, R106, PT ;  /* 0x0000006a0000720c */ /* 0x040fe20003f24070 */
[----:B------:R-:W-:-:S02]  /*1c20*/  IMAD R108, R0, R5, R13 ;  /* 0x00000005006c7224 */ /* 0x000fc400078e020d */
[----:B------:R-:W-:-:S03]  /*1c30*/  IMAD.HI.U32 R5, R4, R9, RZ ;  /* 0x0000000904057227 */ /* 0x000fc600078e00ff */
[----:B------:R-:W-:Y:S01]  /*1c40*/  ISETP.GT.U32.AND P3, PT, R0, R108, PT ;  /* 0x0000006c0000720c */ /* 0x000fe20003f64070 */
[----:B------:R-:W-:Y:S02]  /*1c50*/  IMAD.MOV R5, RZ, RZ, -R5 ;  /* 0x000000ffff057224 */ /* 0x000fe400078e0a05 */
[----:B------:R-:W-:Y:S01]  /*1c60*/  @!P0 IMAD.MOV R98, RZ, RZ, -R98 ;  /* 0x000000ffff628224 */ /* 0x000fe200078e0a62 */
[----:B------:R-:W-:Y:S01]  /*1c70*/  ISETP.GE.AND P0, PT, R8, RZ, PT ;  /* 0x000000ff0800720c */ /* 0x000fe20003f06270 */
[----:B------:R-:W-:Y:S01]  /*1c80*/  IMAD R112, R0, R5, R9 ;  /* 0x0000000500707224 */ /* 0x000fe200078e0209 */
[C---:B------:R-:W-:Y:S01]  /*1c90*/  IADD3 R8, PT, PT, R3.reuse, 0x84, RZ ;  /* 0x0000008403087810 */ /* 0x040fe20007ffe0ff */
[--C-:B------:R-:W-:Y:S02]  /*1ca0*/  @!P1 IMAD.IADD R106, R106, 0x1, -R0.reuse ;  /* 0x000000016a6a9824 */ /* 0x100fe400078e0a00 */
[----:B------:R-:W-:Y:S01]  /*1cb0*/  @!P5 IMAD.IADD R100, R100, 0x1, -R0 ;  /* 0x000000016464d824 */ /* 0x000fe200078e0a00 */
[----:B------:R-:W-:Y:S01]  /*1cc0*/  ISETP.GT.U32.AND P1, PT, R0, R112, PT ;  /* 0x000000700000720c */ /* 0x000fe20003f24070 */
[----:B------:R-:W-:Y:S01]  /*1cd0*/  @!P2 IMAD.MOV R102, RZ, RZ, -R102 ;  /* 0x000000ffff66a224 */ /* 0x000fe200078e0a66 */
[----:B------:R-:W-:Y:S01]  /*1ce0*/  ISETP.GE.AND P5, PT, R12, RZ, PT ;  /* 0x000000ff0c00720c */ /* 0x000fe20003fa6270 */
[C---:B------:R-:W-:Y:S01]  /*1cf0*/  VIADD R12, R3.reuse, 0x80 ;  /* 0x00000080030c7836 */ /* 0x040fe20000000000 */
[----:B------:R-:W-:Y:S01]  /*1d00*/  IABS R6, R8 ;  /* 0x0000000800067213 */ /* 0x000fe20000000000 */
[----:B------:R-:W-:Y:S01]  /*1d10*/  @!P4 IMAD.MOV R100, RZ, RZ, -R100 ;  /* 0x000000ffff64c224 */ /* 0x000fe200078e0a64 */
[----:B------:R-:W-:Y:S01]  /*1d20*/  ISETP.GT.U32.AND P4, PT, R0, R110, PT ;  /* 0x0000006e0000720c */ /* 0x000fe20003f84070 */
[----:B------:R-:W-:Y:S01]  /*1d30*/  @!P3 IMAD.IADD R108, R108, 0x1, -R0 ;  /* 0x000000016c6cb824 */ /* 0x000fe200078e0a00 */
[----:B------:R-:W-:Y:S01]  /*1d40*/  IABS R11, R12 ;  /* 0x0000000c000b7213 */ /* 0x000fe20000000000 */
[----:B------:R-:W-:Y:S01]  /*1d50*/  IMAD.MOV.U32 R9, RZ, RZ, R6 ;  /* 0x000000ffff097224 */ /* 0x000fe200078e0006 */
[----:B------:R-:W-:Y:S01]  /*1d60*/  @!P0 IADD3 R106, PT, PT, -R106, RZ, RZ ;  /* 0x000000ff6a6a8210 */ /* 0x000fe20007ffe1ff */
[----:B------:R-:W-:Y:S01]  /*1d70*/  VIADD R16, R3, 0x6c ;  /* 0x0000006c03107836 */ /* 0x000fe20000000000 */
[----:B------:R-:W-:Y:S01]  /*1d80*/  ISETP.GT.U32.AND P3, PT, R0, R108, PT ;  /* 0x0000006c0000720c */ /* 0x000fe20003f64070 */
[----:B------:R-:W-:Y:S01]  /*1d90*/  @!P1 IMAD.IADD R112, R112, 0x1, -R0 ;  /* 0x0000000170709824 */ /* 0x000fe200078e0a00 */
[----:B------:R-:W-:Y:S01]  /*1da0*/  ISETP.GE.AND P2, PT, R14, RZ, PT ;  /* 0x000000ff0e00720c */ /* 0x000fe20003f46270 */
[----:B------:R-:W-:Y:S01]  /*1db0*/  IMAD.HI.U32 R6, R4, R11, RZ ;  /* 0x0000000b04067227 */ /* 0x000fe200078e00ff */
[----:B------:R-:W-:-:S02]  /*1dc0*/  IABS R119, R16 ;  /* 0x0000001000777213 */ /* 0x000fc40000000000 */
[----:B------:R-:W-:Y:S01]  /*1dd0*/  ISETP.GT.U32.AND P0, PT, R0, R112, PT ;  /* 0x000000700000720c */ /* 0x000fe20003f04070 */
[----:B------:R-:W-:Y:S02]  /*1de0*/  IMAD.MOV R6, RZ, RZ, -R6 ;  /* 0x000000ffff067224 */ /* 0x000fe400078e0a06 */
[----:B------:R-:W-:Y:S02]  /*1df0*/  @!P4 IMAD.IADD R110, R110, 0x1, -R0 ;  /* 0x000000016e6ec824 */ /* 0x000fe400078e0a00 */
[----:B------:R-:W-:Y:S02]  /*1e00*/  IMAD R116, R0, R6, R11 ;  /* 0x0000000600747224 */ /* 0x000fe400078e020b */
[----:B------:R-:W-:Y:S01]  /*1e10*/  IMAD.HI.U32 R5, R4, R9, RZ ;  /* 0x0000000904057227 */ /* 0x000fe200078e00ff */
[----:B------:R-:W-:-:S03]  /*1e20*/  ISETP.GT.U32.AND P4, PT, R0, R110, PT ;  /* 0x0000006e0000720c */ /* 0x000fc60003f84070 */
[----:B------:R-:W-:Y:S02]  /*1e30*/  IMAD.MOV R5, RZ, RZ, -R5 ;  /* 0x000000ffff057224 */ /* 0x000fe400078e0a05 */
[--C-:B------:R-:W-:Y:S01]  /*1e40*/  @!P0 IMAD.IADD R112, R112, 0x1, -R0.reuse ;  /* 0x0000000170708824 */ /* 0x100fe200078e0a00 */
[C---:B------:R-:W-:Y:S01]  /*1e50*/  ISETP.GT.U32.AND P0, PT, R0.reuse, R116, PT ;  /* 0x000000740000720c */ /* 0x040fe20003f04070 */
[C---:B------:R-:W-:Y:S02]  /*1e60*/  VIADD R14, R3.reuse, 0x7c ;  /* 0x0000007c030e7836 */ /* 0x040fe40000000000 */
[----:B------:R-:W-:Y:S02]  /*1e70*/  IMAD R114, R0, R5, R9 ;  /* 0x0000000500727224 */ /* 0x000fe400078e0209 */
[----:B------:R-:W-:Y:S01]  /*1e80*/  VIADD R5, R3, 0x78 ;  /* 0x0000007803057836 */ /* 0x000fe20000000000 */
[----:B------:R-:W-:Y:S01]  /*1e90*/  IABS R13, R14 ;  /* 0x0000000e000d7213 */ /* 0x000fe20000000000 */
[--C-:B------:R-:W-:Y:S01]  /*1ea0*/  @!P4 IMAD.IADD R110, R110, 0x1, -R0.reuse ;  /* 0x000000016e6ec824 */ /* 0x100fe200078e0a00 */
[----:B------:R-:W-:Y:S01]  /*1eb0*/  ISETP.GE.AND P4, PT, R8, RZ, PT ;  /* 0x000000ff0800720c */ /* 0x000fe20003f86270 */
[----:B------:R-:W-:Y:S01]  /*1ec0*/  @!P3 IMAD.IADD R108, R108, 0x1, -R0 ;  /* 0x000000016c6cb824 */ /* 0x000fe200078e0a00 */
[----:B------:R-:W-:Y:S01]  /*1ed0*/  IABS R11, R5 ;  /* 0x00000005000b7213 */ /* 0x000fe20000000000 */
[----:B------:R-:W-:Y:S01]  /*1ee0*/  IMAD.HI.U32 R8, R4, R13, RZ ;  /* 0x0000000d04087227 */ /* 0x000fe200078e00ff */
[----:B------:R-:W-:-:S02]  /*1ef0*/  ISETP.GE.AND P3, PT, R12, RZ, PT ;  /* 0x000000ff0c00720c */ /* 0x000fc40003f66270 */
[----:B------:R-:W-:Y:S01]  /*1f00*/  ISETP.GE.AND P1, PT, R14, RZ, PT ;  /* 0x000000ff0e00720c */ /* 0x000fe20003f26270 */
[----:B------:R-:W-:Y:S02]  /*1f10*/  @!P0 IMAD.IADD R116, R116, 0x1, -R0 ;  /* 0x0000000174748824 */ /* 0x000fe400078e0a00 */
[----:B------:R-:W-:Y:S01]  /*1f20*/  @!P2 IMAD.MOV R108, RZ, RZ, -R108 ;  /* 0x000000ffff6ca224 */ /* 0x000fe200078e0a6c */
[----:B------:R-:W-:Y:S01]  /*1f30*/  ISETP.GE.AND P2, PT, R5, RZ, PT ;  /* 0x000000ff0500720c */ /* 0x000fe20003f46270 */
[----:B------:R-:W-:Y:S01]  /*1f40*/  IMAD.MOV R8, RZ, RZ, -R8 ;  /* 0x000000ffff087224 */ /* 0x000fe200078e0a08 */
[----:B------:R-:W-:Y:S01]  /*1f50*/  ISETP.GT.U32.AND P0, PT, R0, R116, PT ;  /* 0x000000740000720c */ /* 0x000fe20003f04070 */
[----:B------:R-:W-:-:S04]  /*1f60*/  IMAD.HI.U32 R5, R4, R11, RZ ;  /* 0x0000000b04057227 */ /* 0x000fc800078e00ff */
[----:B------:R-:W-:Y:S01]  /*1f70*/  @!P5 IMAD.MOV R110, RZ, RZ, -R110 ;  /* 0x000000ffff6ed224 */ /* 0x000fe200078e0a6e */
[C---:B------:R-:W-:Y:S01]  /*1f80*/  ISETP.GT.U32.AND P5, PT, R0.reuse, R114, PT ;  /* 0x000000720000720c */ /* 0x040fe20003fa4070 */
[C---:B------:R-:W-:Y:S02]  /*1f90*/  IMAD R118, R0.reuse, R8, R13 ;  /* 0x0000000800767224 */ /* 0x040fe400078e020d */
[----:B------:R-:W-:Y:S02]  /*1fa0*/  IMAD.MOV R5, RZ, RZ, -R5 ;  /* 0x000000ffff057224 */ /* 0x000fe400078e0a05 */
[----:B------:R-:W-:Y:S01]  /*1fb0*/  @!P6 IMAD.MOV R112, RZ, RZ, -R112 ;  /* 0x000000ffff70e224 */ /* 0x000fe200078e0a70 */
[C---:B------:R-:W-:Y:S01]  /*1fc0*/  ISETP.GT.U32.AND P6, PT, R0.reuse, R118, PT ;  /* 0x000000760000720c */ /* 0x040fe20003fc4070 */
[----:B------:R-:W-:Y:S02]  /*1fd0*/  IMAD R120, R0, R5, R11 ;  /* 0x0000000500787224 */ /* 0x000fe400078e020b */
[----:B------:R-:W-:-:S02]  /*1fe0*/  VIADD R12, R3, 0x74 ;  /* 0x00000074030c7836 */ /* 0x000fc40000000000 */
[----:B------:R-:W-:Y:S02]  /*1ff0*/  VIADD R14, R3, 0x70 ;  /* 0x00000070030e7836 */ /* 0x000fe40000000000 */
[--C-:B------:R-:W-:Y:S01]  /*2000*/  @!P0 IMAD.IADD R116, R116, 0x1, -R0.reuse ;  /* 0x0000000174748824 */ /* 0x100fe200078e0a00 */
[----:B------:R-:W-:Y:S01]  /*2010*/  ISETP.GT.U32.AND P0, PT, R0, R120, PT ;  /* 0x000000780000720c */ /* 0x000fe20003f04070 */
[----:B------:R-:W-:Y:S01]  /*2020*/  @!P5 IMAD.IADD R114, R114, 0x1, -R0 ;  /* 0x000000017272d824 */ /* 0x000fe200078e0a00 */
[----:B------:R-:W-:Y:S01]  /*2030*/  IABS R13, R12 ;  /* 0x0000000c000d7213 */ /* 0x000fe20000000000 */
[----:B------:R-:W-:Y:S01]  /*2040*/  IMAD.HI.U32 R9, R4, R119, RZ ;  /* 0x0000007704097227 */ /* 0x000fe200078e00ff */
[----:B------:R-:W-:Y:S02]  /*2050*/  IABS R15, R14 ;  /* 0x0000000e000f7213 */ /* 0x000fe40000000000 */
[----:B------:R-:W-:Y:S01]  /*2060*/  ISETP.GT.U32.AND P5, PT, R0, R114, PT ;  /* 0x000000720000720c */ /* 0x000fe20003fa4070 */
[----:B------:R-:W-:-:S04]  /*2070*/  IMAD.HI.U32 R6, R4, R13, RZ ;  /* 0x0000000d04067227 */ /* 0x000fc800078e00ff */
[----:B------:R-:W-:-:S04]  /*2080*/  IMAD.HI.U32 R8, R4, R15, RZ ;  /* 0x0000000f04087227 */ /* 0x000fc800078e00ff */
[----:B------:R-:W-:Y:S02]  /*2090*/  @!P6 IMAD.IADD R118, R118, 0x1, -R0 ;  /* 0x000000017676e824 */ /* 0x000fe400078e0a00 */
[----:B------:R-:W-:Y:S02]  /*20a0*/  IMAD.MOV R6, RZ, RZ, -R6 ;  /* 0x000000ffff067224 */ /* 0x000fe400078e0a06 */
[----:B------:R-:W-:Y:S01]  /*20b0*/  IMAD.MOV R8, RZ, RZ, -R8 ;  /* 0x000000ffff087224 */ /* 0x000fe200078e0a08 */
[----:B------:R-:W-:Y:S01]  /*20c0*/  @!P5 IADD3 R114, PT, PT, R114, -R0, RZ ;  /* 0x800000007272d210 */ /* 0x000fe20007ffe0ff */
[----:B------:R-:W-:Y:S01]  /*20d0*/  @!P0 IMAD.IADD R120, R120, 0x1, -R0 ;  /* 0x0000000178788824 */ /* 0x000fe200078e0a00 */
[C---:B------:R-:W-:Y:S01]  /*20e0*/  ISETP.GT.U32.AND P0, PT, R0.reuse, R118, PT ;  /* 0x000000760000720c */ /* 0x040fe20003f04070 */
[----:B------:R-:W-:Y:S01]  /*20f0*/  IMAD R122, R0, R6, R13 ;  /* 0x00000006007a7224 */ /* 0x000fe200078e020d */
[----:B------:R-:W-:Y:S01]  /*2100*/  ISETP.GE.AND P5, PT, R12, RZ, PT ;  /* 0x000000ff0c00720c */ /* 0x000fe20003fa6270 */
[----:B------:R-:W-:-:S02]  /*2110*/  IMAD R124, R0, R8, R15 ;  /* 0x00000008007c7224 */ /* 0x000fc400078e020f */
[C---:B------:R-:W-:Y:S01]  /*2120*/  VIADD R8, R3.reuse, 0x68 ;  /* 0x0000006803087836 */ /* 0x040fe20000000000 */
[C---:B------:R-:W-:Y:S01]  /*2130*/  ISETP.GT.U32.AND P6, PT, R0.reuse, R122, PT ;  /* 0x0000007a0000720c */ /* 0x040fe20003fc4070 */
[----:B------:R-:W-:Y:S02]  /*2140*/  IMAD.MOV R9, RZ, RZ, -R9 ;  /* 0x000000ffff097224 */ /* 0x000fe400078e0a09 */
[----:B------:R-:W-:Y:S01]  /*2150*/  @!P4 IMAD.MOV R114, RZ, RZ, -R114 ;  /* 0x000000ffff72c224 */ /* 0x000fe200078e0a72 */
[----:B------:R-:W-:Y:S01]  /*2160*/  IABS R35, R8 ;  /* 0x0000000800237213 */ /* 0x000fe20000000000 */
[C---:B------:R-:W-:Y:S01]  /*2170*/  IMAD R119, R0.reuse, R9, R119 ;  /* 0x0000000900777224 */ /* 0x040fe200078e0277 */
[----:B------:R-:W-:Y:S01]  /*2180*/  ISETP.GT.U32.AND P4, PT, R0, R120, PT ;  /* 0x000000780000720c */ /* 0x000fe20003f84070 */
[----:B------:R-:W-:Y:S02]  /*2190*/  @!P0 IMAD.IADD R118, R118, 0x1, -R0 ;  /* 0x0000000176768824 */ /* 0x000fe400078e0a00 */
[----:B------:R-:W-:Y:S01]  /*21a0*/  VIADD R11, R3, 0x64 ;  /* 0x00000064030b7836 */ /* 0x000fe20000000000 */
[----:B------:R-:W-:Y:S01]  /*21b0*/  ISETP.GT.U32.AND P0, PT, R0, R119, PT ;  /* 0x000000770000720c */ /* 0x000fe20003f04070 */
[----:B------:R-:W-:-:S03]  /*21c0*/  IMAD.HI.U32 R5, R4, R35, RZ ;  /* 0x0000002304057227 */ /* 0x000fc600078e00ff */
[----:B------:R-:W-:Y:S01]  /*21d0*/  IABS R75, R11 ;  /* 0x0000000b004b7213 */ /* 0x000fe20000000000 */
[----:B------:R-:W-:Y:S02]  /*21e0*/  IMAD.MOV R5, RZ, RZ, -R5 ;  /* 0x000000ffff057224 */ /* 0x000fe400078e0a05 */
[----:B------:R-:W-:Y:S02]  /*21f0*/  @!P6 IMAD.IADD R122, R122, 0x1, -R0 ;  /* 0x000000017a7ae824 */ /* 0x000fe400078e0a00 */
[----:B------:R-:W-:Y:S01]  /*2200*/  @!P3 IMAD.MOV R116, RZ, RZ, -R116 ;  /* 0x000000ffff74b224 */ /* 0x000fe200078e0a74 */
[C---:B------:R-:W-:Y:S01]  /*2210*/  ISETP.GT.U32.AND P3, PT, R0.reuse, R124, PT ;  /* 0x0000007c0000720c */ /* 0x040fe20003f64070 */
[C---:B------:R-:W-:Y:S01]  /*2220*/  IMAD R35, R0.reuse, R5, R35 ;  /* 0x0000000500237224 */ /* 0x040fe200078e0223 */
[----:B------:R-:W-:Y:S01]  /*2230*/  ISETP.GT.U32.AND P6, PT, R0, R122, PT ;  /* 0x0000007a0000720c */ /* 0x000fe20003fc4070 */
[----:B------:R-:W-:Y:S02]  /*2240*/  VIADD R13, R3, 0x5c ;  /* 0x0000005c030d7836 */ /* 0x000fe40000000000 */
[----:B------:R-:W-:-:S03]  /*2250*/  IMAD.HI.U32 R6, R4, R75, RZ ;  /* 0x0000004b04067227 */ /* 0x000fc600078e00ff */
[----:B------:R-:W-:Y:S01]  /*2260*/  IABS R33, R13 ;  /* 0x0000000d00217213 */ /* 0x000fe20000000000 */
[--C-:B------:R-:W-:Y:S01]  /*2270*/  @!P4 IMAD.IADD R120, R120, 0x1, -R0.reuse ;  /* 0x000000017878c824 */ /* 0x100fe200078e0a00 */
[----:B------:R-:W-:Y:S01]  /*2280*/  ISETP.GT.U32.AND P4, PT, R0, R35, PT ;  /* 0x000000230000720c */ /* 0x000fe20003f84070 */
[----:B------:R-:W-:Y:S01]  /*2290*/  @!P0 IMAD.IADD R119, R119, 0x1, -R0 ;  /* 0x0000000177778824 */ /* 0x000fe200078e0a00 */
[----:B------:R-:W-:Y:S01]  /*22a0*/  ISETP.GE.AND P0, PT, R16, RZ, PT ;  /* 0x000000ff1000720c */ /* 0x000fe20003f06270 */
[----:B------:R-:W-:Y:S02]  /*22b0*/  IMAD.MOV R6, RZ, RZ, -R6 ;  /* 0x000000ffff067224 */ /* 0x000fe400078e0a06 */
[----:B------:R-:W-:Y:S01]  /*22c0*/  VIADD R12, R3, 0x60 ;  /* 0x00000060030c7836 */ /* 0x000fe20000000000 */
[----:B------:R-:W-:Y:S01]  /*22d0*/  @!P6 IADD3 R122, PT, PT, R122, -R0, RZ ;  /* 0x800000007a7ae210 */ /* 0x000fe20007ffe0ff */
[----:B------:R-:W-:Y:S01]  /*22e0*/  @!P1 IMAD.MOV R118, RZ, RZ, -R118 ;  /* 0x000000ffff769224 */ /* 0x000fe200078e0a76 */
[C---:B------:R-:W-:Y:S01]  /*22f0*/  ISETP.GT.U32.AND P1, PT, R0.reuse, R119, PT ;  /* 0x000000770000720c */ /* 0x040fe20003f24070 */
[----:B------:R-:W-:Y:S01]  /*2300*/  IMAD R75, R0, R6, R75 ;  /* 0x00000006004b7224 */ /* 0x000fe200078e024b */
[----:B------:R-:W-:Y:S01]  /*2310*/  IABS R73, R12 ;  /* 0x0000000c00497213 */ /* 0x000fe20000000000 */
[----:B------:R-:W-:Y:S01]  /*2320*/  IMAD.HI.U32 R6, R4, R33, RZ ;  /* 0x0000002104067227 */ /* 0x000fe200078e00ff */
[----:B------:R-:W-:-:S03]  /*2330*/  ISETP.GE.AND P6, PT, R14, RZ, PT ;  /* 0x000000ff0e00720c */ /* 0x000fc60003fc6270 */
[----:B------:R-:W-:Y:S01]  /*2340*/  @!P3 IMAD.IADD R124, R124, 0x1, -R0 ;  /* 0x000000017c7cb824 */ /* 0x000fe200078e0a00 */
[C---:B------:R-:W-:Y:S01]  /*2350*/  ISETP.GT.U32.AND P3, PT, R0.reuse, R75, PT ;  /* 0x0000004b0000720c */ /* 0x040fe20003f64070 */
[----:B------:R-:W-:Y:S02]  /*2360*/  IMAD.MOV R6, RZ, RZ, -R6 ;  /* 0x000000ffff067224 */ /* 0x000fe400078e0a06 */
[----:B------:R-:W-:Y:S02]  /*2370*/  VIADD R14, R3, 0x58 ;  /* 0x00000058030e7836 */ /* 0x000fe40000000000 */
[----:B------:R-:W-:Y:S01]  /*2380*/  @!P4 IMAD.IADD R35, R35, 0x1, -R0 ;  /* 0x000000012323c824 */ /* 0x000fe200078e0a00 */
[----:B------:R-:W-:Y:S01]  /*2390*/  ISETP.GT.U32.AND P4, PT, R0, R124, PT ;  /* 0x0000007c0000720c */ /* 0x000fe20003f84070 */
[----:B------:R-:W-:Y:S01]  /*23a0*/  IMAD.HI.U32 R5, R4, R73, RZ ;  /* 0x0000004904057227 */ /* 0x000fe200078e00ff */
[----:B------:R-:W-:-:S03]  /*23b0*/  IABS R121, R14 ;  /* 0x0000000e00797213 */ /* 0x000fc60000000000 */
[C---:B------:R-:W-:Y:S02]  /*23c0*/  IMAD R33, R0.reuse, R6, R33 ;  /* 0x0000000600217224 */ /* 0x040fe400078e0221 */
[----:B------:R-:W-:Y:S02]  /*23d0*/  IMAD.MOV R5, RZ, RZ, -R5 ;  /* 0x000000ffff057224 */ /* 0x000fe400078e0a05 */
[--C-:B------:R-:W-:Y:S01]  /*23e0*/  @!P1 IMAD.IADD R119, R119, 0x1, -R0.reuse ;  /* 0x0000000177779824 */ /* 0x100fe200078e0a00 */
[C---:B------:R-:W-:Y:S01]  /*23f0*/  ISETP.GT.U32.AND P1, PT, R0.reuse, R33, PT ;  /* 0x000000210000720c */ /* 0x040fe20003f24070 */
[----:B------:R-:W-:Y:S02]  /*2400*/  VIADD R15, R3, 0x54 ;  /* 0x00000054030f7836 */ /* 0x000fe40000000000 */
[C---:B------:R-:W-:Y:S02]  /*2410*/  IMAD R73, R0.reuse, R5, R73 ;  /* 0x0000000500497224 */ /* 0x040fe400078e0249 */
[----:B------:R-:W-:Y:S01]  /*2420*/  @!P3 IMAD.IADD R75, R75, 0x1, -R0 ;  /* 0x000000014b4bb824 */ /* 0x000fe200078e0a00 */
[----:B------:R-:W-:Y:S01]  /*2430*/  ISETP.GT.U32.AND P3, PT, R0, R35, PT ;  /* 0x000000230000720c */ /* 0x000fe20003f64070 */
[----:B------:R-:W-:Y:S01]  /*2440*/  IMAD.HI.U32 R5, R4, R121, RZ ;  /* 0x0000007904057227 */ /* 0x000fe200078e00ff */
[----:B------:R-:W-:-:S03]  /*2450*/  IABS R9, R15 ;  /* 0x0000000f00097213 */ /* 0x000fc60000000000 */
[--C-:B------:R-:W-:Y:S01]  /*2460*/  @!P4 IMAD.IADD R124, R124, 0x1, -R0.reuse ;  /* 0x000000017c7cc824 */ /* 0x100fe200078e0a00 */
[----:B------:R-:W-:Y:S01]  /*2470*/  ISETP.GE.AND P4, PT, R8, RZ, PT ;  /* 0x000000ff0800720c */ /* 0x000fe20003f86270 */
[----:B------:R-:W-:Y:S01]  /*2480*/  @!P1 IMAD.IADD R33, R33, 0x1, -R0 ;  /* 0x0000000121219824 */ /* 0x000fe200078e0a00 */
[----:B------:R-:W-:Y:S01]  /*2490*/  IADD3 R6, PT, PT, -R5, RZ, RZ ;  /* 0x000000ff05067210 */ /* 0x000fe20007ffe1ff */
[----:B------:R-:W-:-:S04]  /*24a0*/  IMAD.HI.U32 R5, R4, R9, RZ ;  /* 0x0000000904057227 */ /* 0x000fc800078e00ff */
[C---:B------:R-:W-:Y:S02]  /*24b0*/  IMAD R121, R0.reuse, R6, R121 ;  /* 0x0000000600797224 */ /* 0x040fe400078e0279 */
[----:B------:R-:W-:Y:S02]  /*24c0*/  IMAD.MOV R5, RZ, RZ, -R5 ;  /* 0x000000ffff057224 */ /* 0x000fe400078e0a05 */
[----:B------:R-:W-:Y:S01]  /*24d0*/  @!P0 IMAD.MOV R119, RZ, RZ, -R119 ;  /* 0x000000ffff778224 */ /* 0x000fe200078e0a77 */
[C---:B------:R-:W-:Y:S01]  /*24e0*/  ISETP.GT.U32.AND P0, PT, R0.reuse, R33, PT ;  /* 0x000000210000720c */ /* 0x040fe20003f04070 */
[----:B------:R-:W-:Y:S01]  /*24f0*/  @!P3 IMAD.IADD R35, R35, 0x1, -R0 ;  /* 0x000000012323b824 */ /* 0x000fe200078e0a00 */
[----:B------:R-:W-:Y:S01]  /*2500*/  ISETP.GE.AND P3, PT, R11, RZ, PT ;  /* 0x000000ff0b00720c */ /* 0x000fe20003f66270 */
[----:B------:R-:W-:Y:S01]  /*2510*/  @!P6 IMAD.MOV R124, RZ, RZ, -R124 ;  /* 0x000000ffff7ce224 */ /* 0x000fe200078e0a7c */
[C---:B------:R-:W-:Y:S01]  /*2520*/  ISETP.GT.U32.AND P6, PT, R0.reuse, R121, PT ;  /* 0x000000790000720c */ /* 0x040fe20003fc4070 */
[----:B------:R-:W-:-:S02]  /*2530*/  IMAD R54, R0, R5, R9 ;  /* 0x0000000500367224 */ /* 0x000fc400078e0209 */
[----:B------:R-:W-:Y:S01]  /*2540*/  @!P5 IMAD.MOV R122, RZ, RZ, -R122 ;  /* 0x000000ffff7ad224 */ /* 0x000fe200078e0a7a */
[C---:B------:R-:W-:Y:S01]  /*2550*/  ISETP.GT.U32.AND P5, PT, R0.reuse, R73, PT ;  /* 0x000000490000720c */ /* 0x040fe20003fa4070 */
[C---:B------:R-:W-:Y:S02]  /*2560*/  VIADD R8, R3.reuse, 0x50 ;  /* 0x0000005003087836 */ /* 0x040fe40000000000 */
[----:B------:R-:W-:Y:S01]  /*2570*/  @!P2 IMAD.MOV R120, RZ, RZ, -R120 ;  /* 0x000000ffff78a224 */ /* 0x000fe200078e0a78 */
[C---:B------:R-:W-:Y:S01]  /*2580*/  ISETP.GT.U32.AND P2, PT, R0.reuse, R75, PT ;  /* 0x0000004b0000720c */ /* 0x040fe20003f44070 */
[----:B------:R-:W-:Y:S01]  /*2590*/  @!P4 IMAD.MOV R35, RZ, RZ, -R35 ;  /* 0x000000ffff23c224 */ /* 0x000fe200078e0a23 */
[----:B------:R-:W-:Y:S01]  /*25a0*/  ISETP.GT.U32.AND P4, PT, R0, R54, PT ;  /* 0x000000360000720c */ /* 0x000fe20003f84070 */
[----:B------:R-:W-:Y:S01]  /*25b0*/  VIADD R6, R3, 0x4c ;  /* 0x0000004c03067836 */ /* 0x000fe20000000000 */
[----:B------:R-:W-:Y:S01]  /*25c0*/  IABS R9, R8 ;  /* 0x0000000800097213 */ /* 0x000fe20000000000 */
[--C-:B------:R-:W-:Y:S01]  /*25d0*/  @!P0 IMAD.IADD R33, R33, 0x1, -R0.reuse ;  /* 0x0000000121218824 */ /* 0x100fe200078e0a00 */
[----:B------:R-:W-:Y:S01]  /*25e0*/  ISETP.GE.AND P0, PT, R8, RZ, PT ;  /* 0x000000ff0800720c */ /* 0x000fe20003f06270 */
[----:B------:R-:W-:Y:S01]  /*25f0*/  @!P6 IMAD.IADD R121, R121, 0x1, -R0 ;  /* 0x000000017979e824 */ /* 0x000fe200078e0a00 */
[----:B------:R-:W-:Y:S01]  /*2600*/  IABS R8, R6 ;  /* 0x0000000600087213 */ /* 0x000fe20000000000 */
[----:B------:R-:W-:Y:S01]  /*2610*/  IMAD.HI.U32 R5, R4, R9, RZ ;  /* 0x0000000904057227 */ /* 0x000fe200078e00ff */
[----:B------:R-:W-:-:S03]  /*2620*/  ISETP.GE.AND P6, PT, R6, RZ, PT ;  /* 0x000000ff0600720c */ /* 0x000fc60003fc6270 */
[--C-:B------:R-:W-:Y:S01]  /*2630*/  @!P5 IMAD.IADD R73, R73, 0x1, -R0.reuse ;  /* 0x000000014949d824 */ /* 0x100fe200078e0a00 */
[----:B------:R-:W-:Y:S01]  /*2640*/  ISETP.GE.AND P5, PT, R13, RZ, PT ;  /* 0x000000ff0d00720c */ /* 0x000fe20003fa6270 */
[----:B------:R-:W-:Y:S01]  /*2650*/  IMAD.MOV R5, RZ, RZ, -R5 ;  /* 0x000000ffff057224 */ /* 0x000fe200078e0a05 */
[----:B------:R-:W-:Y:S01]  /*2660*/  @!P4 IADD3 R54, PT, PT, R54, -R0, RZ ;  /* 0x800000003636c210 */ /* 0x000fe20007ffe0ff */
[----:B------:R-:W-:Y:S01]  /*2670*/  @!P2 IMAD.IADD R75, R75, 0x1, -R0 ;  /* 0x000000014b4ba824 */ /* 0x000fe200078e0a00 */
[C---:B------:R-:W-:Y:S01]  /*2680*/  ISETP.GT.U32.AND P4, PT, R0.reuse, R121, PT ;  /* 0x000000790000720c */ /* 0x040fe20003f84070 */
[C---:B------:R-:W-:Y:S01]  /*2690*/  IMAD R52, R0.reuse, R5, R9 ;  /* 0x0000000500347224 */ /* 0x040fe200078e0209 */
[----:B------:R-:W-:Y:S01]  /*26a0*/  ISETP.GT.U32.AND P1, PT, R0, R73, PT ;  /* 0x000000490000720c */ /* 0x000fe20003f24070 */
[----:B------:R-:W-:Y:S01]  /*26b0*/  IMAD.MOV.U32 R9, RZ, RZ, R8 ;  /* 0x000000ffff097224 */ /* 0x000fe200078e0008 */
[----:B------:R-:W-:Y:S01]  /*26c0*/  ISETP.GE.AND P2, PT, R12, RZ, PT ;  /* 0x000000ff0c00720c */ /* 0x000fe20003f46270 */
[----:B------:R-:W-:Y:S01]  /*26d0*/  @!P3 IMAD.MOV R75, RZ, RZ, -R75 ;  /* 0x000000ffff4bb224 */ /* 0x000fe200078e0a4b */
[----:B------:R-:W-:Y:S01]  /*26e0*/  ISETP.GE.AND P3, PT, R14, RZ, PT ;  /* 0x000000ff0e00720c */ /* 0x000fe20003f66270 */
[----:B------:R-:W-:-:S04]  /*26f0*/  IMAD.HI.U32 R5, R4, R9, RZ ;  /* 0x0000000904057227 */ /* 0x000fc800078e00ff */
[----:B------:R-:W-:Y:S02]  /*2700*/  IMAD.MOV R5, RZ, RZ, -R5 ;  /* 0x000000ffff057224 */ /* 0x000fe400078e0a05 */
[--C-:B------:R-:W-:Y:S01]  /*2710*/  @!P4 IMAD.IADD R121, R121, 0x1, -R0.reuse ;  /* 0x000000017979c824 */ /* 0x100fe200078e0a00 */
[C---:B------:R-:W-:Y:S01]  /*2720*/  ISETP.GT.U32.AND P4, PT, R0.reuse, R52, PT ;  /* 0x000000340000720c */ /* 0x040fe20003f84070 */
[C---:B------:R-:W-:Y:S02]  /*2730*/  IMAD R36, R0.reuse, R5, R9 ;  /* 0x0000000500247224 */ /* 0x040fe400078e0209 */
[----:B------:R-:W-:Y:S01]  /*2740*/  @!P1 IMAD.IADD R73, R73, 0x1, -R0 ;  /* 0x0000000149499824 */ /* 0x000fe200078e0a00 */
[----:B------:R-:W-:Y:S01]  /*2750*/  ISETP.GE.AND P1, PT, R15, RZ, PT ;  /* 0x000000ff0f00720c */ /* 0x000fe20003f26270 */
[----:B------:R-:W-:Y:S01]  /*2760*/  @!P3 IMAD.MOV R121, RZ, RZ, -R121 ;  /* 0x000000ffff79b224 */ /* 0x000fe200078e0a79 */
[C---:B------:R-:W-:Y:S01]  /*2770*/  ISETP.GT.U32.AND P3, PT, R0.reuse, R36, PT ;  /* 0x000000240000720c */ /* 0x040fe20003f64070 */
[----:B------:R-:W-:Y:S01]  /*2780*/  @!P2 IMAD.MOV R73, RZ, RZ, -R73 ;  /* 0x000000ffff49a224 */ /* 0x000fe200078e0a49 */
[----:B------:R-:W-:Y:S01]  /*2790*/  ISETP.GT.U32.AND P2, PT, R0, R54, PT ;  /* 0x000000360000720c */ /* 0x000fe20003f44070 */
[----:B------:R-:W-:-:S02]  /*27a0*/  VIADD R6, R3, 0x48 ;  /* 0x0000004803067836 */ /* 0x000fc40000000000 */
[C---:B------:R-:W-:Y:S02]  /*27b0*/  VIADD R12, R3.reuse, 0x40 ;  /* 0x00000040030c7836 */ /* 0x040fe40000000000 */
[C---:B------:R-:W-:Y:S01]  /*27c0*/  VIADD R8, R3.reuse, 0x44 ;  /* 0x0000004403087836 */ /* 0x040fe20000000000 */
[----:B------:R-:W-:Y:S01]  /*27d0*/  IABS R11, R6 ;  /* 0x00000006000b7213 */ /* 0x000fe20000000000 */
[----:B------:R-:W-:Y:S01]  /*27e0*/  VIADD R14, R3, 0x3c ;  /* 0x0000003c030e7836 */ /* 0x000fe20000000000 */
[----:B------:R-:W-:Y:S01]  /*27f0*/  IABS R13, R12 ;  /* 0x0000000c000d7213 */ /* 0x000fe20000000000 */
[--C-:B------:R-:W-:Y:S02]  /*2800*/  @!P4 IMAD.IADD R52, R52, 0x1, -R0.reuse ;  /* 0x000000013434c824 */ /* 0x100fe400078e0a00 */
[----:B------:R-:W-:Y:S01]  /*2810*/  IMAD.HI.U32 R5, R4, R11, RZ ;  /* 0x0000000b04057227 */ /* 0x000fe200078e00ff */
[----:B------:R-:W-:Y:S02]  /*2820*/  IABS R15, R14 ;  /* 0x0000000e000f7213 */ /* 0x000fe40000000000 */
[----:B------:R-:W-:Y:S01]  /*2830*/  ISETP.GT.U32.AND P4, PT, R0, R52, PT ;  /* 0x000000340000720c */ /* 0x000fe20003f84070 */
[----:B------:R-:W-:-:S02]  /*2840*/  @!P3 IMAD.IADD R36, R36, 0x1, -R0 ;  /* 0x000000012424b824 */ /* 0x000fc400078e0a00 */
[----:B------:R-:W-:Y:S01]  /*2850*/  @!P2 IMAD.IADD R54, R54, 0x1, -R0 ;  /* 0x000000013636a824 */ /* 0x000fe200078e0a00 */
[----:B------:R-:W-:Y:S01]  /*2860*/  ISETP.GE.AND P2, PT, R8, RZ, PT ;  /* 0x000000ff0800720c */ /* 0x000fe20003f46270 */
[----:B------:R-:W-:Y:S01]  /*2870*/  IMAD.MOV R34, RZ, RZ, -R5 ;  /* 0x000000ffff227224 */ /* 0x000fe200078e0a05 */
[----:B------:R-:W-:Y:S01]  /*2880*/  IABS R8, R8 ;  /* 0x0000000800087213 */ /* 0x000fe20000000000 */
[----:B------:R-:W-:Y:S01]  /*2890*/  IMAD.HI.U32 R5, R4, R13, RZ ;  /* 0x0000000d04057227 */ /* 0x000fe200078e00ff */
[----:B------:R-:W-:-:S03]  /*28a0*/  ISETP.GT.U32.AND P3, PT, R0, R36, PT ;  /* 0x000000240000720c */ /* 0x000fc60003f64070 */
[----:B------:R-:W-:Y:S02]  /*28b0*/  IMAD.MOV.U32 R9, RZ, RZ, R8 ;  /* 0x000000ffff097224 */ /* 0x000fe400078e0008 */
[----:B------:R-:W-:Y:S02]  /*28c0*/  IMAD.MOV R42, RZ, RZ, -R5 ;  /* 0x000000ffff2a7224 */ /* 0x000fe400078e0a05 */
[----:B------:R-:W-:Y:S01]  /*28d0*/  @!P5 IMAD.MOV R33, RZ, RZ, -R33 ;  /* 0x000000ffff21d224 */ /* 0x000fe200078e0a21 */
[----:B------:R-:W-:Y:S01]  /*28e0*/  ISETP.GE.AND P5, PT, R6, RZ, PT ;  /* 0x000000ff0600720c */ /* 0x000fe20003fa6270 */
[----:B------:R-:W-:-:S04]  /*28f0*/  IMAD.HI.U32 R5, R4, R15, RZ ;  /* 0x0000000f04057227 */ /* 0x000fc800078e00ff */
[----:B------:R-:W-:-:S04]  /*2900*/  IMAD.HI.U32 R6, R4, R9, RZ ;  /* 0x0000000904067227 */ /* 0x000fc800078e00ff */
[----:B------:R-:W-:Y:S01]  /*2910*/  IMAD.MOV R5, RZ, RZ, -R5 ;  /* 0x000000ffff057224 */ /* 0x000fe200078e0a05 */
[----:B------:R-:W-:Y:S01]  /*2920*/  IADD3 R6, PT, PT, -R6, RZ, RZ ;  /* 0x000000ff06067210 */ /* 0x000fe20007ffe1ff */
[C---:B------:R-:W-:Y:S02]  /*2930*/  IMAD R42, R0.reuse, R42, R13 ;  /* 0x0000002a002a7224 */ /* 0x040fe400078e020d */
[----:B------:R-:W-:Y:S01]  /*2940*/  IMAD R44, R0, R5, R15 ;  /* 0x00000005002c7224 */ /* 0x000fe200078e020f */
[----:B------:R-:W-:Y:S01]  /*2950*/  IABS R15, R27 ;  /* 0x0000001b000f7213 */ /* 0x000fe20000000000 */
[--C-:B------:R-:W-:Y:S01]  /*2960*/  @!P3 IMAD.IADD R36, R36, 0x1, -R0.reuse ;  /* 0x000000012424b824 */ /* 0x100fe200078e0a00 */
[C---:B------:R-:W-:Y:S01]  /*2970*/  ISETP.GT.U32.AND P3, PT, R0.reuse, R42, PT ;  /* 0x0000002a0000720c */ /* 0x040fe20003f64070 */
[----:B------:R-:W-:Y:S02]  /*2980*/  IMAD R38, R0, R6, R9 ;  /* 0x0000000600267224 */ /* 0x000fe400078e0209 */
[----:B------:R-:W-:-:S02]  /*2990*/  @!P4 IMAD.IADD R52, R52, 0x1, -R0 ;  /* 0x000000013434c824 */ /* 0x000fc400078e0a00 */
[----:B------:R-:W-:Y:S01]  /*29a0*/  @!P6 IMAD.MOV R36, RZ, RZ, -R36 ;  /* 0x000000ffff24e224 */ /* 0x000fe200078e0a24 */
[C---:B------:R-:W-:Y:S01]  /*29b0*/  ISETP.GT.U32.AND P6, PT, R0.reuse, R44, PT ;  /* 0x0000002c0000720c */ /* 0x040fe20003fc4070 */
[----:B------:R-:W-:Y:S01]  /*29c0*/  @!P0 IMAD.MOV R52, RZ, RZ, -R52 ;  /* 0x000000ffff348224 */ /* 0x000fe200078e0a34 */
[C---:B------:R-:W-:Y:S01]  /*29d0*/  ISETP.GT.U32.AND P0, PT, R0.reuse, R38, PT ;  /* 0x000000260000720c */ /* 0x040fe20003f04070 */
[C---:B------:R-:W-:Y:S02]  /*29e0*/  VIADD R16, R3.reuse, 0x34 ;  /* 0x0000003403107836 */ /* 0x040fe40000000000 */
[C---:B------:R-:W-:Y:S02]  /*29f0*/  VIADD R17, R3.reuse, 0x30 ;  /* 0x0000003003117836 */ /* 0x040fe40000000000 */
[----:B------:R-:W-:Y:S01]  /*2a00*/  IMAD R34, R0, R34, R11 ;  /* 0x0000002200227224 */ /* 0x000fe200078e020b */
[----:B------:R-:W-:Y:S01]  /*2a10*/  IABS R11, R16 ;  /* 0x00000010000b7213 */ /* 0x000fe20000000000 */
[----:B------:R-:W-:Y:S01]  /*2a20*/  @!P3 IMAD.IADD R42, R42, 0x1, -R0 ;  /* 0x000000012a2ab824 */ /* 0x000fe200078e0a00 */
[----:B------:R-:W-:Y:S01]  /*2a30*/  IABS R13, R17 ;  /* 0x00000011000d7213 */ /* 0x000fe20000000000 */
[----:B------:R-:W-:Y:S01]  /*2a40*/  @!P1 IMAD.MOV R54, RZ, RZ, -R54 ;  /* 0x000000ffff369224 */ /* 0x000fe200078e0a36 */
[----:B------:R-:W-:Y:S01]  /*2a50*/  ISETP.GE.AND P1, PT, R12, RZ, PT ;  /* 0x000000ff0c00720c */ /* 0x000fe20003f26270 */
[----:B------:R-:W-:Y:S01]  /*2a60*/  VIADD R12, R3, 0x38 ;  /* 0x00000038030c7836 */ /* 0x000fe20000000000 */
[----:B------:R-:W-:Y:S01]  /*2a70*/  ISETP.GT.U32.AND P3, PT, R0, R42, PT ;  /* 0x0000002a0000720c */ /* 0x000fe20003f64070 */
[----:B------:R-:W-:Y:S01]  /*2a80*/  @!P6 IMAD.IADD R44, R44, 0x1, -R0 ;  /* 0x000000012c2ce824 */ /* 0x000fe200078e0a00 */
[----:B------:R-:W-:Y:S01]  /*2a90*/  ISETP.GT.U32.AND P4, PT, R0, R34, PT ;  /* 0x000000220000720c */ /* 0x000fe20003f84070 */
[----:B------:R-:W-:Y:S01]  /*2aa0*/  IMAD.HI.U32 R6, R4, R11, RZ ;  /* 0x0000000b04067227 */ /* 0x000fe200078e00ff */
[----:B------:R-:W-:-:S02]  /*2ab0*/  IABS R9, R12 ;  /* 0x0000000c00097213 */ /* 0x000fc40000000000 */
[----:B------:R-:W-:Y:S01]  /*2ac0*/  ISETP.GT.U32.AND P6, PT, R0, R44, PT ;  /* 0x0000002c0000720c */ /* 0x000fe20003fc4070 */
[----:B------:R-:W-:Y:S02]  /*2ad0*/  @!P0 IMAD.IADD R38, R38, 0x1, -R0 ;  /* 0x0000000126268824 */ /* 0x000fe400078e0a00 */
[----:B------:R-:W-:-:S03]  /*2ae0*/  IMAD.HI.U32 R8, R4, R13, RZ ;  /* 0x0000000d04087227 */ /* 0x000fc600078e00ff */
[----:B------:R-:W-:Y:S01]  /*2af0*/  ISETP.GT.U32.AND P0, PT, R0, R38, PT ;  /* 0x000000260000720c */ /* 0x000fe20003f04070 */
[----:B------:R-:W-:Y:S02]  /*2b00*/  IMAD.MOV R6, RZ, RZ, -R6 ;  /* 0x000000ffff067224 */ /* 0x000fe400078e0a06 */
[----:B------:R-:W-:-:S04]  /*2b10*/  IMAD.HI.U32 R5, R4, R9, RZ ;  /* 0x0000000904057227 */ /* 0x000fc800078e00ff */
[----:B------:R-:W-:Y:S02]  /*2b20*/  IMAD.MOV R8, RZ, RZ, -R8 ;  /* 0x000000ffff087224 */ /* 0x000fe400078e0a08 */
[C---:B------:R-:W-:Y:S01]  /*2b30*/  IMAD R48, R0.reuse, R6, R11 ;  /* 0x0000000600307224 */ /* 0x040fe200078e020b */
[----:B------:R-:W-:Y:S01]  /*2b40*/  IABS R11, R21 ;  /* 0x00000015000b7213 */ /* 0x000fe20000000000 */
[----:B------:R-:W-:Y:S02]  /*2b50*/  IMAD.MOV R5, RZ, RZ, -R5 ;  /* 0x000000ffff057224 */ /* 0x000fe400078e0a05 */
[----:B------:R-:W-:Y:S01]  /*2b60*/  IMAD R50, R0, R8, R13 ;  /* 0x0000000800327224 */ /* 0x000fe200078e020d */
[----:B------:R-:W-:Y:S01]  /*2b70*/  IABS R13, R25 ;  /* 0x00000019000d7213 */ /* 0x000fe20000000000 */
[--C-:B------:R-:W-:Y:S01]  /*2b80*/  @!P3 IMAD.IADD R42, R42, 0x1, -R0.reuse ;  /* 0x000000012a2ab824 */ /* 0x100fe200078e0a00 */
[C---:B------:R-:W-:Y:S01]  /*2b90*/  ISETP.GT.U32.AND P3, PT, R0.reuse, R48, PT ;  /* 0x000000300000720c */ /* 0x040fe20003f64070 */
[----:B------:R-:W-:Y:S01]  /*2ba0*/  IMAD R46, R0, R5, R9 ;  /* 0x00000005002e7224 */ /* 0x000fe200078e0209 */
[----:B------:R-:W-:Y:S01]  /*2bb0*/  IABS R9, R23 ;  /* 0x0000001700097213 */ /* 0x000fe20000000000 */
[--C-:B------:R-:W-:Y:S01]  /*2bc0*/  @!P6 IMAD.IADD R44, R44, 0x1, -R0.reuse ;  /* 0x000000012c2ce824 */ /* 0x100fe200078e0a00 */
[----:B------:R-:W-:Y:S01]  /*2bd0*/  ISETP.GT.U32.AND P6, PT, R0, R50, PT ;  /* 0x000000320000720c */ /* 0x000fe20003fc4070 */
[--C-:B------:R-:W-:Y:S01]  /*2be0*/  @!P0 IMAD.IADD R38, R38, 0x1, -R0.reuse ;  /* 0x0000000126268824 */ /* 0x100fe200078e0a00 */
[----:B------:R-:W-:Y:S01]  /*2bf0*/  ISETP.GT.U32.AND P0, PT, R0, R46, PT ;  /* 0x0000002e0000720c */ /* 0x000fe20003f04070 */
[----:B------:R-:W-:Y:S01]  /*2c00*/  @!P4 IMAD.IADD R34, R34, 0x1, -R0 ;  /* 0x000000012222c824 */ /* 0x000fe200078e0a00 */
[----:B------:R-:W-:Y:S01]  /*2c10*/  @!P1 IADD3 R42, PT, PT, -R42, RZ, RZ ;  /* 0x000000ff2a2a9210 */ /* 0x000fe20007ffe1ff */
[----:B------:R-:W-:-:S03]  /*2c20*/  IMAD.HI.U32 R5, R4, R9, RZ ;  /* 0x0000000904057227 */ /* 0x000fc600078e00ff */
[----:B------:R-:W-:Y:S01]  /*2c30*/  ISETP.GT.U32.AND P4, PT, R0, R34, PT ;  /* 0x000000220000720c */ /* 0x000fe20003f84070 */
[----:B------:R-:W-:Y:S01]  /*2c40*/  IMAD.HI.U32 R6, R4, R11, RZ ;  /* 0x0000000b04067227 */ /* 0x000fe200078e00ff */
[----:B------:R-:W-:-:S03]  /*2c50*/  @!P3 IADD3 R48, PT, PT, R48, -R0, RZ ;  /* 0x800000003030b210 */ /* 0x000fc60007ffe0ff */
[--C-:B------:R-:W-:Y:S01]  /*2c60*/  @!P6 IMAD.IADD R50, R50, 0x1, -R0.reuse ;  /* 0x000000013232e824 */ /* 0x100fe200078e0a00 */
[----:B------:R-:W-:Y:S01]  /*2c70*/  ISETP.GT.U32.AND P6, PT, R0, R48, PT ;  /* 0x000000300000720c */ /* 0x000fe20003fc4070 */
[----:B------:R-:W-:Y:S01]  /*2c80*/  @!P0 IMAD.IADD R46, R46, 0x1, -R0 ;  /* 0x000000012e2e8824 */ /* 0x000fe200078e0a00 */
[----:B------:R-:W-:Y:S01]  /*2c90*/  ISETP.GE.AND P0, PT, R12, RZ, PT ;  /* 0x000000ff0c00720c */ /* 0x000fe20003f06270 */
[----:B------:R-:W-:Y:S02]  /*2ca0*/  IMAD.MOV R5, RZ, RZ, -R5 ;  /* 0x000000ffff057224 */ /* 0x000fe400078e0a05 */
[----:B------:R-:W-:Y:S01]  /*2cb0*/  IMAD.MOV R6, RZ, RZ, -R6 ;  /* 0x000000ffff067224 */ /* 0x000fe200078e0a06 */
[C---:B------:R-:W-:Y:S01]  /*2cc0*/  ISETP.GT.U32.AND P3, PT, R0.reuse, R46, PT ;  /* 0x0000002e0000720c */ /* 0x040fe20003f64070 */
[C---:B------:R-:W-:Y:S01]  /*2cd0*/  IMAD R32, R0.reuse, R5, R9 ;  /* 0x0000000500207224 */ /* 0x040fe200078e0209 */
[----:B------:R-:W-:Y:S01]  /*2ce0*/  IABS R9, R29 ;  /* 0x0000001d00097213 */ /* 0x000fe20000000000 */
[----:B------:R-:W-:Y:S01]  /*2cf0*/  IMAD R26, R0, R6, R11 ;  /* 0x00000006001a7224 */ /* 0x000fe200078e020b */
[----:B------:R-:W-:Y:S01]  /*2d00*/  @!P4 IADD3 R34, PT, PT, R34, -R0, RZ ;  /* 0x800000002222c210 */ /* 0x000fe20007ffe0ff */
[----:B------:R-:W-:Y:S01]  /*2d10*/  IMAD.HI.U32 R8, R4, R13, RZ ;  /* 0x0000000d04087227 */ /* 0x000fe200078e00ff */
[----:B------:R-:W-:-:S02]  /*2d20*/  IABS R11, R31 ;  /* 0x0000001f000b7213 */ /* 0x000fc40000000000 */
[----:B------:R-:W-:Y:S01]  /*2d30*/  ISETP.GE.AND P4, PT, R14, RZ, PT ;  /* 0x000000ff0e00720c */ /* 0x000fe20003f86270 */
[----:B------:R-:W-:Y:S01]  /*2d40*/  @!P6 IMAD.IADD R48, R48, 0x1, -R0 ;  /* 0x000000013030e824 */ /* 0x000fe200078e0a00 */
[----:B------:R-:W-:Y:S01]  /*2d50*/  ISETP.GT.U32.AND P6, PT, R0, R26, PT ;  /* 0x0000001a0000720c */ /* 0x000fe20003fc4070 */
[----:B------:R-:W-:-:S04]  /*2d60*/  IMAD.HI.U32 R5, R4, R9, RZ ;  /* 0x0000000904057227 */ /* 0x000fc800078e00ff */
[----:B------:R-:W-:Y:S02]  /*2d70*/  IMAD.MOV R20, RZ, RZ, -R5 ;  /* 0x000000ffff147224 */ /* 0x000fe400078e0a05 */
[----:B------:R-:W-:Y:S01]  /*2d80*/  @!P3 IMAD.IADD R46, R46, 0x1, -R0 ;  /* 0x000000012e2eb824 */ /* 0x000fe200078e0a00 */
[C---:B------:R-:W-:Y:S01]  /*2d90*/  ISETP.GT.U32.AND P3, PT, R0.reuse, R32, PT ;  /* 0x000000200000720c */ /* 0x040fe20003f64070 */
[----:B------:R-:W-:Y:S02]  /*2da0*/  IMAD.MOV R8, RZ, RZ, -R8 ;  /* 0x000000ffff087224 */ /* 0x000fe400078e0a08 */
[----:B------:R-:W-:Y:S01]  /*2db0*/  @!P5 IMAD.MOV R34, RZ, RZ, -R34 ;  /* 0x000000ffff22d224 */ /* 0x000fe200078e0a22 */
[C---:B------:R-:W-:Y:S01]  /*2dc0*/  ISETP.GT.U32.AND P5, PT, R0.reuse, R50, PT ;  /* 0x000000320000720c */ /* 0x040fe20003fa4070 */
[C---:B------:R-:W-:Y:S02]  /*2dd0*/  IMAD R20, R0.reuse, R20, R9 ;  /* 0x0000001400147224 */ /* 0x040fe400078e0209 */
[----:B------:R-:W-:Y:S01]  /*2de0*/  IMAD R24, R0, R8, R13 ;  /* 0x0000000800187224 */ /* 0x000fe200078e020d */
[----:B------:R-:W-:Y:S01]  /*2df0*/  IABS R13, R28 ;  /* 0x0000001c000d7213 */ /* 0x000fe20000000000 */
[----:B------:R-:W-:Y:S01]  /*2e00*/  @!P6 IMAD.IADD R26, R26, 0x1, -R0 ;  /* 0x000000011a1ae824 */ /* 0x000fe200078e0a00 */
[----:B------:R-:W-:Y:S01]  /*2e10*/  ISETP.GT.U32.AND P6, PT, R0, R20, PT ;  /* 0x000000140000720c */ /* 0x000fe20003fc4070 */
[----:B------:R-:W-:-:S03]  /*2e20*/  IMAD.HI.U32 R5, R4, R11, RZ ;  /* 0x0000000b04057227 */ /* 0x000fc600078e00ff */
[----:B------:R-:W-:Y:S01]  /*2e30*/  ISETP.GT.U32.AND P1, PT, R0, R26, PT ;  /* 0x0000001a0000720c */ /* 0x000fe20003f24070 */
[----:B------:R-:W-:-:S04]  /*2e40*/  IMAD.HI.U32 R6, R4, R13, RZ ;  /* 0x0000000d04067227 */ /* 0x000fc800078e00ff */
[----:B------:R-:W-:Y:S02]  /*2e50*/  IMAD.MOV R5, RZ, RZ, -R5 ;  /* 0x000000ffff057224 */ /* 0x000fe400078e0a05 */
[--C-:B------:R-:W-:Y:S01]  /*2e60*/  @!P3 IMAD.IADD R32, R32, 0x1, -R0.reuse ;  /* 0x000000012020b824 */ /* 0x100fe200078e0a00 */
[----:B------:R-:W-:Y:S01]  /*2e70*/  ISETP.GE.AND P3, PT, R16, RZ, PT ;  /* 0x000000ff1000720c */ /* 0x000fe20003f66270 */
[----:B------:R-:W-:Y:S01]  /*2e80*/  @!P5 IMAD.IADD R50, R50, 0x1, -R0 ;  /* 0x000000013232d824 */ /* 0x000fe200078e0a00 */
[C---:B------:R-:W-:Y:S01]  /*2e90*/  ISETP.GT.U32.AND P5, PT, R0.reuse, R24, PT ;  /* 0x000000180000720c */ /* 0x040fe20003fa4070 */
[----:B------:R-:W-:Y:S02]  /*2ea0*/  IMAD.MOV R6, RZ, RZ, -R6 ;  /* 0x000000ffff067224 */ /* 0x000fe400078e0a06 */
[----:B------:R-:W-:Y:S01]  /*2eb0*/  IMAD R16, R0, R5, R11 ;  /* 0x0000000500107224 */ /* 0x000fe200078e020b */
[----:B------:R-:W-:Y:S01]  /*2ec0*/  IABS R11, R37 ;  /* 0x00000025000b7213 */ /* 0x000fe20000000000 */
[----:B------:R-:W-:-:S04]  /*2ed0*/  IMAD.HI.U32 R8, R4, R15, RZ ;  /* 0x0000000f04087227 */ /* 0x000fc800078e00ff */
[----:B------:R-:W-:Y:S01]  /*2ee0*/  IMAD R14, R0, R6, R13 ;  /* 0x00000006000e7224 */ /* 0x000fe200078e020d */
[----:B------:R-:W-:Y:S01]  /*2ef0*/  IABS R13, R39 ;  /* 0x00000027000d7213 */ /* 0x000fe20000000000 */
[--C-:B------:R-:W-:Y:S01]  /*2f00*/  @!P6 IMAD.IADD R20, R20, 0x1, -R0.reuse ;  /* 0x000000011414e824 */ /* 0x100fe200078e0a00 */
[----:B------:R-:W-:Y:S01]  /*2f10*/  ISETP.GT.U32.AND P6, PT, R0, R16, PT ;  /* 0x000000100000720c */ /* 0x000fe20003fc4070 */
[----:B------:R-:W-:Y:S01]  /*2f20*/  @!P5 IMAD.IADD R24, R24, 0x1, -R0 ;  /* 0x000000011818d824 */ /* 0x000fe200078e0a00 */
[----:B------:R-:W-:Y:S01]  /*2f30*/  IADD3 R8, PT, PT, -R8, RZ, RZ ;  /* 0x000000ff08087210 */ /* 0x000fe20007ffe1ff */
[----:B------:R-:W-:Y:S01]  /*2f40*/  IMAD.HI.U32 R6, R4, R13, RZ ;  /* 0x0000000d04067227 */ /* 0x000fe200078e00ff */
[----:B------:R-:W-:Y:S02]  /*2f50*/  ISETP.GE.AND P5, PT, R17, RZ, PT ;  /* 0x000000ff1100720c */ /* 0x000fe40003fa6270 */
[----:B------:R-:W-:Y:S01]  /*2f60*/  IABS R17, R43 ;  /* 0x0000002b00117213 */ /* 0x000fe20000000000 */
[----:B------:R-:W-:Y:S01]  /*2f70*/  IMAD R22, R0, R8, R15 ;  /* 0x0000000800167224 */ /* 0x000fe200078e020f */
[----:B------:R-:W-:Y:S01]  /*2f80*/  IABS R15, R41 ;  /* 0x00000029000f7213 */ /* 0x000fe20000000000 */
[----:B------:R-:W-:-:S02]  /*2f90*/  IMAD.MOV R6, RZ, RZ, -R6 ;  /* 0x000000ffff067224 */ /* 0x000fc400078e0a06 */
[----:B------:R-:W-:Y:S01]  /*2fa0*/  @!P4 IMAD.MOV R44, RZ, RZ, -R44 ;  /* 0x000000ffff2cc224 */ /* 0x000fe200078e0a2c */
[----:B------:R-:W-:Y:S01]  /*2fb0*/  ISETP.GT.U32.AND P4, PT, R0, R24, PT ;  /* 0x000000180000720c */ /* 0x000fe20003f84070 */
[----:B------:R-:W-:Y:S01]  /*2fc0*/  @!P6 IMAD.IADD R16, R16, 0x1, -R0 ;  /* 0x000000011010e824 */ /* 0x000fe200078e0a00 */
[C---:B------:R-:W-:Y:S01]  /*2fd0*/  ISETP.GT.U32.AND P6, PT, R0.reuse, R14, PT ;  /* 0x0000000e0000720c */ /* 0x040fe20003fc4070 */
[----:B------:R-:W-:Y:S02]  /*2fe0*/  IMAD R12, R0, R6, R13 ;  /* 0x00000006000c7224 */ /* 0x000fe400078e020d */
[----:B------:R-:W-:-:S04]  /*2ff0*/  IMAD.HI.U32 R8, R4, R15, RZ ;  /* 0x0000000f04087227 */ /* 0x000fc800078e00ff */
[----:B------:R-:W-:Y:S01]  /*3000*/  @!P1 IMAD.IADD R26, R26, 0x1, -R0 ;  /* 0x000000011a1a9824 */ /* 0x000fe200078e0a00 */
[C---:B------:R-:W-:Y:S01]  /*3010*/  ISETP.GT.U32.AND P1, PT, R0.reuse, R12, PT ;  /* 0x0000000c0000720c */ /* 0x040fe20003f24070 */
[----:B------:R-:W-:Y:S02]  /*3020*/  IMAD.MOV R8, RZ, RZ, -R8 ;  /* 0x000000ffff087224 */ /* 0x000fe400078e0a08 */
[----:B------:R-:W-:Y:S01]  /*3030*/  @!P2 IMAD.MOV R38, RZ, RZ, -R38 ;  /* 0x000000ffff26a224 */ /* 0x000fe200078e0a26 */
[C---:B------:R-:W-:Y:S01]  /*3040*/  ISETP.GT.U32.AND P2, PT, R0.reuse, R32, PT ;  /* 0x000000200000720c */ /* 0x040fe20003f44070 */
[----:B------:R-:W-:Y:S02]  /*3050*/  IMAD R8, R0, R8, R15 ;  /* 0x0000000800087224 */ /* 0x000fe400078e020f */
[----:B------:R-:W-:-:S04]  /*3060*/  IMAD.HI.U32 R5, R4, R11, RZ ;  /* 0x0000000b04057227 */ /* 0x000fc800078e00ff */
[----:B------:R-:W-:Y:S01]  /*3070*/  @!P6 IMAD.IADD R14, R14, 0x1, -R0 ;  /* 0x000000010e0ee824 */ /* 0x000fe200078e0a00 */
[C---:B------:R-:W-:Y:S01]  /*3080*/  ISETP.GT.U32.AND P6, PT, R0.reuse, R16, PT ;  /* 0x000000100000720c */ /* 0x040fe20003fc4070 */
[----:B------:R-:W-:Y:S01]  /*3090*/  @!P0 IMAD.MOV R46, RZ, RZ, -R46 ;  /* 0x000000ffff2e8224 */ /* 0x000fe200078e0a2e */
[----:B------:R-:W-:Y:S01]  /*30a0*/  ISETP.GT.U32.AND P0, PT, R0, R20, PT ;  /* 0x000000140000720c */ /* 0x000fe20003f04070 */
[----:B------:R-:W-:Y:S01]  /*30b0*/  @!P4 IMAD.IADD R24, R24, 0x1, -R0 ;  /* 0x000000011818c824 */ /* 0x000fe200078e0a00 */
[----:B------:R-:W-:Y:S01]  /*30c0*/  ISETP.GT.U32.AND P4, PT, R0, R8, PT ;  /* 0x000000080000720c */ /* 0x000fe20003f84070 */
[----:B------:R-:W-:-:S04]  /*30d0*/  IMAD.HI.U32 R9, R4, R17, RZ ;  /* 0x0000001104097227 */ /* 0x000fc800078e00ff */
[----:B------:R-:W-:Y:S02]  /*30e0*/  IMAD.MOV R5, RZ, RZ, -R5 ;  /* 0x000000ffff057224 */ /* 0x000fe400078e0a05 */
[----:B------:R-:W-:-:S04]  /*30f0*/  IMAD.HI.U32 R4, R4, R19, RZ ;  /* 0x0000001304047227 */ /* 0x000fc800078e00ff */
[----:B------:R-:W-:Y:S01]  /*3100*/  @!P1 IMAD.IADD R12, R12, 0x1, -R0 ;  /* 0x000000010c0c9824 */ /* 0x000fe200078e0a00 */
[----:B------:R-:W-:Y:S01]  /*3110*/  ISETP.GE.AND P1, PT, R29, RZ, PT ;  /* 0x000000ff1d00720c */ /* 0x000fe20003f26270 */
[C---:B------:R-:W-:Y:S02]  /*3120*/  IMAD R18, R0.reuse, R5, R11 ;  /* 0x0000000500127224 */ /* 0x040fe400078e020b */
[----:B------:R-:W-:Y:S02]  /*3130*/  IMAD.MOV R4, RZ, RZ, -R4 ;  /* 0x000000ffff047224 */ /* 0x000fe400078e0a04 */
[----:B------:R-:W-:Y:S02]  /*3140*/  IMAD.MOV R9, RZ, RZ, -R9 ;  /* 0x000000ffff097224 */ /* 0x000fe400078e0a09 */
[----:B------:R-:W-:Y:S01]  /*3150*/  @!P3 IMAD.MOV R48, RZ, RZ, -R48 ;  /* 0x000000ffff30b224 */ /* 0x000fe200078e0a30 */
[C---:B------:R-:W-:Y:S01]  /*3160*/  ISETP.GT.U32.AND P3, PT, R0.reuse, R14, PT ;  /* 0x0000000e0000720c */ /* 0x040fe20003f64070 */
[----:B------:R-:W-:-:S02]  /*3170*/  IMAD R4, R0, R4, R19 ;  /* 0x0000000400047224 */ /* 0x000fc400078e0213 */
[----:B------:R-:W-:Y:S01]  /*3180*/  @!P2 IMAD.IADD R32, R32, 0x1, -R0 ;  /* 0x000000012020a824 */ /* 0x000fe200078e0a00 */
[C---:B------:R-:W-:Y:S01]  /*3190*/  ISETP.GT.U32.AND P2, PT, R0.reuse, R18, PT ;  /* 0x000000120000720c */ /* 0x040fe20003f44070 */
[----:B------:R-:W-:Y:S01]  /*31a0*/  @!P5 IMAD.MOV R50, RZ, RZ, -R50 ;  /* 0x000000ffff32d224 */ /* 0x000fe200078e0a32 */
[C---:B------:R-:W-:Y:S01]  /*31b0*/  ISETP.GT.U32.AND P5, PT, R0.reuse, R22, PT ;  /* 0x000000160000720c */ /* 0x040fe20003fa4070 */
[----:B------:R-:W-:Y:S02]  /*31c0*/  IMAD R6, R0, R9, R17 ;  /* 0x0000000900067224 */ /* 0x000fe400078e0211 */
[--C-:B------:R-:W-:Y:S02]  /*31d0*/  @!P0 IMAD.IADD R20, R20, 0x1, -R0.reuse ;  /* 0x0000000114148824 */ /* 0x100fe400078e0a00 */
[--C-:B------:R-:W-:Y:S01]  /*31e0*/  @!P6 IMAD.IADD R16, R16, 0x1, -R0.reuse ;  /* 0x000000011010e824 */ /* 0x100fe200078e0a00 */
[----:B------:R-:W-:Y:S01]  /*31f0*/  ISETP.GT.U32.AND P6, PT, R0, R4, PT ;  /* 0x000000040000720c */ /* 0x000fe20003fc4070 */
[----:B------:R-:W-:Y:S01]  /*3200*/  @!P4 IMAD.IADD R8, R8, 0x1, -R0 ;  /* 0x000000010808c824 */ /* 0x000fe200078e0a00 */
[----:B------:R-:W-:Y:S01]  /*3210*/  ISETP.GT.U32.AND P0, PT, R0, R6, PT ;  /* 0x000000060000720c */ /* 0x000fe20003f04070 */
[----:B------:R-:W-:Y:S01]  /*3220*/  @!P1 IMAD.MOV R20, RZ, RZ, -R20 ;  /* 0x000000ffff149224 */ /* 0x000fe200078e0a14 */
[----:B------:R-:W-:Y:S01]  /*3230*/  ISETP.GE.AND P4, PT, R31, RZ, PT ;  /* 0x000000ff1f00720c */ /* 0x000fe20003f86270 */
[--C-:B------:R-:W-:Y:S01]  /*3240*/  @!P3 IMAD.IADD R14, R14, 0x1, -R0.reuse ;  /* 0x000000010e0eb824 */ /* 0x100fe200078e0a00 */
[----:B------:R-:W-:Y:S01]  /*3250*/  ISETP.GT.U32.AND P1, PT, R0, R8, PT ;  /* 0x000000080000720c */ /* 0x000fe20003f24070 */
[--C-:B------:R-:W-:Y:S01]  /*3260*/  @!P2 IMAD.IADD R18, R18, 0x1, -R0.reuse ;  /* 0x000000011212a824 */ /* 0x100fe200078e0a00 */
[----:B------:R-:W-:Y:S01]  /*3270*/  ISETP.GE.AND P3, PT, R23, RZ, PT ;  /* 0x000000ff1700720c */ /* 0x000fe20003f66270 */
[--C-:B------:R-:W-:Y:S01]  /*3280*/  @!P5 IMAD.IADD R22, R22, 0x1, -R0.reuse ;  /* 0x000000011616d824 */ /* 0x100fe200078e0a00 */
[----:B------:R-:W-:Y:S01]  /*3290*/  ISETP.GE.AND P2, PT, R25, RZ, PT ;  /* 0x000000ff1900720c */ /* 0x000fe20003f46270 */
[----:B-1----:R-:W-:Y:S01]  /*32a0*/  IMAD R10, R10, UR6, RZ ;  /* 0x000000060a0a7c24 */ /* 0x002fe2000f8e02ff */
[----:B------:R-:W-:Y:S01]  /*32b0*/  ISETP.GE.AND P5, PT, R21, RZ, PT ;  /* 0x000000ff1500720c */ /* 0x000fe20003fa6270 */
[----:B------:R-:W-:Y:S01]  /*32c0*/  @!P6 IMAD.IADD R4, R4, 0x1, -R0 ;  /* 0x000000010404e824 */ /* 0x000fe200078e0a00 */
[----:B------:R-:W-:Y:S01]  /*32d0*/  USHF.R.S32.HI UR6, URZ, 0x1f, UR4 ;  /* 0x0000001fff067899 */ /* 0x000fe20008011404 */
[----:B------:R-:W-:-:S02]  /*32e0*/  @!P0 IADD3 R6, PT, PT, R6, -R0, RZ ;  /* 0x8000000006068210 */ /* 0x000fc40007ffe0ff */
[----:B------:R-:W-:Y:S01]  /*32f0*/  ISETP.GE.AND P0, PT, R28, RZ, PT ;  /* 0x000000ff1c00720c */ /* 0x000fe20003f06270 */
[----:B------:R-:W-:Y:S01]  /*3300*/  @!P4 IMAD.MOV R16, RZ, RZ, -R16 ;  /* 0x000000ffff10c224 */ /* 0x000fe200078e0a10 */
[----:B------:R-:W-:Y:S01]  /*3310*/  ISETP.GT.U32.AND P4, PT, R0, R4, PT ;  /* 0x000000040000720c */ /* 0x000fe20003f84070 */
[----:B------:R-:W-:Y:S01]  /*3320*/  @!P1 IMAD.IADD R8, R8, 0x1, -R0 ;  /* 0x0000000108089824 */ /* 0x000fe200078e0a00 */
[----:B------:R-:W-:Y:S01]  /*3330*/  ISETP.GE.AND P1, PT, R41, RZ, PT ;  /* 0x000000ff2900720c */ /* 0x000fe20003f26270 */
[----:B------:R-:W-:Y:S01]  /*3340*/  @!P3 IMAD.MOV R32, RZ, RZ, -R32 ;  /* 0x000000ffff20b224 */ /* 0x000fe200078e0a20 */
[C---:B------:R-:W-:Y:S01]  /*3350*/  ISETP.GT.U32.AND P3, PT, R0.reuse, R22, PT ;  /* 0x000000160000720c */ /* 0x040fe20003f64070 */
[----:B------:R-:W-:Y:S01]  /*3360*/  @!P2 IMAD.MOV R24, RZ, RZ, -R24 ;  /* 0x000000ffff18a224 */ /* 0x000fe200078e0a18 */
[C---:B------:R-:W-:Y:S01]  /*3370*/  ISETP.GT.U32.AND P2, PT, R0.reuse, R12, PT ;  /* 0x0000000c0000720c */ /* 0x040fe20003f44070 */
[----:B------:R-:W-:Y:S01]  /*3380*/  @!P5 IMAD.MOV R26, RZ, RZ, -R26 ;  /* 0x000000ffff1ad224 */ /* 0x000fe200078e0a1a */
[C---:B------:R-:W-:Y:S01]  /*3390*/  ISETP.GT.U32.AND P6, PT, R0.reuse, R6, PT ;  /* 0x000000060000720c */ /* 0x040fe20003fc4070 */
[----:B------:R-:W0:Y:S01]  /*33a0*/  LDC R28, c[0x0][0x3b0] ;  /* 0x0000ec00ff1c7b82 */ /* 0x000e220000000800 */
[----:B------:R-:W-:Y:S01]  /*33b0*/  ISETP.GT.U32.AND P5, PT, R0, R18, PT ;  /* 0x000000120000720c */ /* 0x000fe20003fa4070 */
[----:B------:R-:W-:Y:S01]  /*33c0*/  @!P0 IMAD.MOV R14, RZ, RZ, -R14 ;  /* 0x000000ffff0e8224 */ /* 0x000fe200078e0a0e */
[----:B------:R-:W-:Y:S01]  /*33d0*/  ISETP.GE.AND P0, PT, R3, RZ, PT ;  /* 0x000000ff0300720c */ /* 0x000fe20003f06270 */
[----:B------:R-:W-:Y:S01]  /*33e0*/  @!P4 IMAD.IADD R4, R4, 0x1, -R0 ;  /* 0x000000010404c824 */ /* 0x000fe200078e0a00 */
[----:B------:R-:W-:Y:S01]  /*33f0*/  ISETP.NE.AND P4, PT, R7, RZ, PT ;  /* 0x000000ff0700720c */ /* 0x000fe20003f85270 */
[----:B------:R-:W-:Y:S01]  /*3400*/  @!P1 IMAD.MOV R8, RZ, RZ, -R8 ;  /* 0x000000ffff089224 */ /* 0x000fe200078e0a08 */
[----:B------:R-:W-:Y:S01]  /*3410*/  LOP3.LUT R3, RZ, R7, RZ, 0x33, !PT ;  /* 0x00000007ff037212 */ /* 0x000fe200078e33ff */
[--C-:B------:R-:W-:Y:S01]  /*3420*/  @!P3 IMAD.IADD R22, R22, 0x1, -R0.reuse ;  /* 0x000000011616b824 */ /* 0x100fe200078e0a00 */
[----:B------:R-:W-:Y:S01]  /*3430*/  ISETP.GE.AND P3, PT, R27, RZ, PT ;  /* 0x000000ff1b00720c */ /* 0x000fe20003f66270 */
[--C-:B------:R-:W-:Y:S01]  /*3440*/  @!P2 IMAD.IADD R12, R12, 0x1, -R0.reuse ;  /* 0x000000010c0ca824 */ /* 0x100fe200078e0a00 */
[----:B------:R-:W-:Y:S01]  /*3450*/  SEL R25, R3, R8, !P4 ;  /* 0x0000000803197207 */ /* 0x000fe20006000000 */
[--C-:B------:R-:W-:Y:S01]  /*3460*/  @!P6 IMAD.IADD R6, R6, 0x1, -R0.reuse ;  /* 0x000000010606e824 */ /* 0x100fe200078e0a00 */
[----:B------:R-:W1:Y:S01]  /*3470*/  LDC.64 R8, c[0x0][0x388] ;  /* 0x0000e200ff087b82 */ /* 0x000e620000000a00 */
[----:B------:R-:W-:Y:S01]  /*3480*/  @!P5 IMAD.IADD R18, R18, 0x1, -R0 ;  /* 0x000000011212d824 */ /* 0x000fe200078e0a00 */
[----:B------:R-:W-:Y:S01]  /*3490*/  ISETP.GE.AND P2, PT, R39, RZ, PT ;  /* 0x000000ff2700720c */ /* 0x000fe20003f46270 */
[----:B------:R-:W-:Y:S01]  /*34a0*/  @!P0 IMAD.MOV R4, RZ, RZ, -R4 ;  /* 0x000000ffff048224 */ /* 0x000fe200078e0a04 */
[----:B------:R-:W-:Y:S01]  /*34b0*/  ISETP.GE.AND P6, PT, R43, RZ, PT ;  /* 0x000000ff2b00720c */ /* 0x000fe20003fc6270 */
[----:B------:R-:W-:Y:S01]  /*34c0*/  ULEA.HI UR6, UR6, UR4, URZ, 0x7 ;  /* 0x0000000406067291 */ /* 0x000fe2000f8f38ff */
[----:B------:R-:W-:-:S02]  /*34d0*/  ISETP.GE.AND P5, PT, R37, RZ, PT ;  /* 0x000000ff2500720c */ /* 0x000fc40003fa6270 */
[C---:B------:R-:W-:Y:S01]  /*34e0*/  SEL R113, R3.reuse, R40, !P4 ;  /* 0x0000002803717207 */ /* 0x040fe20006000000 */
[----:B------:R-:W-:Y:S01]  /*34f0*/  @!P3 IMAD.MOV R22, RZ, RZ, -R22 ;  /* 0x000000ffff16b224 */ /* 0x000fe200078e0a16 */
[----:B------:R-:W-:Y:S01]  /*3500*/  SEL R39, R3, R58, !P4 ;  /* 0x0000003a03277207 */ /* 0x000fe20006000000 */
[----:B0-----:R-:W-:Y:S01]  /*3510*/  IMAD R25, R25, R28, RZ ;  /* 0x0000001c19197224 */ /* 0x001fe200078e02ff */
[----:B------:R-:W-:Y:S01]  /*3520*/  SEL R59, R3, R56, !P4 ;  /* 0x00000038033b7207 */ /* 0x000fe20006000000 */
[----:B------:R-:W-:Y:S01]  /*3530*/  IMAD R113, R113, R28, RZ ;  /* 0x0000001c71717224 */ /* 0x000fe200078e02ff */
[C---:B------:R-:W-:Y:S01]  /*3540*/  SEL R41, R3.reuse, R60, !P4 ;  /* 0x0000003c03297207 */ /* 0x040fe20006000000 */
[----:B------:R-:W-:Y:S01]  /*3550*/  @!P2 IMAD.MOV R12, RZ, RZ, -R12 ;  /* 0x000000ffff0ca224 */ /* 0x000fe200078e0a0c */
[C---:B------:R-:W-:Y:S01]  /*3560*/  SEL R57, R3.reuse, R62, !P4 ;  /* 0x0000003e03397207 */ /* 0x040fe20006000000 */
[----:B------:R-:W-:Y:S01]  /*3570*/  @!P6 IMAD.MOV R6, RZ, RZ, -R6 ;  /* 0x000000ffff06e224 */ /* 0x000fe200078e0a06 */
[----:B------:R-:W-:Y:S01]  /*3580*/  SEL R43, R3, R64, !P4 ;  /* 0x00000040032b7207 */ /* 0x000fe20006000000 */
[-C--:B------:R-:W-:Y:S01]  /*3590*/  IMAD R58, R39, R28.reuse, RZ ;  /* 0x0000001c273a7224 */ /* 0x080fe200078e02ff */
[----:B------:R-:W-:Y:S01]  /*35a0*/  @!P5 IADD3 R18, PT, PT, -R18, RZ, RZ ;  /* 0x000000ff1212d210 */ /* 0x000fe20007ffe1ff */
[----:B------:R-:W-:Y:S01]  /*35b0*/  IMAD R59, R59, R28, RZ ;  /* 0x0000001c3b3b7224 */ /* 0x000fe200078e02ff */
[----:B------:R-:W-:Y:S01]  /*35c0*/  SEL R45, R3, R70, !P4 ;  /* 0x00000046032d7207 */ /* 0x000fe20006000000 */
[----:B------:R-:W-:Y:S01]  /*35d0*/  IMAD R57, R57, R28, RZ ;  /* 0x0000001c39397224 */ /* 0x000fe200078e02ff */
[----:B------:R-:W-:Y:S01]  /*35e0*/  SEL R47, R3, R72, !P4 ;  /* 0x00000048032f7207 */ /* 0x000fe20006000000 */
[----:B------:R-:W-:Y:S01]  /*35f0*/  IMAD R56, R43, R28, RZ ;  /* 0x0000001c2b387224 */ /* 0x000fe200078e02ff */
[C---:B------:R-:W-:Y:S01]  /*3600*/  SEL R49, R3.reuse, R76, !P4 ;  /* 0x0000004c03317207 */ /* 0x040fe20006000000 */
[----:B------:R-:W-:Y:S01]  /*3610*/  USHF.R.S32.HI UR6, URZ, 0x7, UR6 ;  /* 0x00000007ff067899 */ /* 0x000fe20008011406 */
[----:B------:R-:W-:-:S02]  /*3620*/  SEL R51, R3, R78, !P4 ;  /* 0x0000004e03337207 */ /* 0x000fc40006000000 */
[C---:B------:R-:W-:Y:S02]  /*3630*/  SEL R40, R3.reuse, R108, !P4 ;  /* 0x0000006c03287207 */ /* 0x040fe40006000000 */
[C---:B------:R-:W-:Y:S02]  /*3640*/  SEL R7, R3.reuse, R24, !P4 ;  /* 0x0000001803077207 */ /* 0x040fe40006000000 */
[C---:B------:R-:W-:Y:S01]  /*3650*/  SEL R117, R3.reuse, R66, !P4 ;  /* 0x0000004203757207 */ /* 0x040fe20006000000 */
[----:B------:R-:W-:Y:S01]  /*3660*/  IMAD R40, R40, R28, RZ ;  /* 0x0000001c28287224 */ /* 0x000fe200078e02ff */
[C---:B------:R-:W-:Y:S02]  /*3670*/  SEL R55, R3.reuse, R68, !P4 ;  /* 0x0000004403377207 */ /* 0x040fe40006000000 */
[----:B------:R-:W-:Y:S01]  /*3680*/  SEL R53, R3, R74, !P4 ;  /* 0x0000004a03357207 */ /* 0x000fe20006000000 */
[----:B------:R-:W-:Y:S01]  /*3690*/  IMAD R117, R117, R28, RZ ;  /* 0x0000001c75757224 */ /* 0x000fe200078e02ff */
[----:B------:R-:W-:Y:S01]  /*36a0*/  SEL R111, R3, R80, !P4 ;  /* 0x00000050036f7207 */ /* 0x000fe20006000000 */
[----:B------:R-:W-:Y:S01]  /*36b0*/  IMAD R55, R55, R28, RZ ;  /* 0x0000001c37377224 */ /* 0x000fe200078e02ff */
[----:B------:R-:W-:Y:S01]  /*36c0*/  SEL R83, R3, R82, !P4 ;  /* 0x0000005203537207 */ /* 0x000fe20006000000 */
[----:B------:R-:W-:Y:S01]  /*36d0*/  IMAD R53, R53, R28, RZ ;  /* 0x0000001c35357224 */ /* 0x000fe200078e02ff */
[----:B------:R-:W-:Y:S01]  /*36e0*/  SEL R85, R3, R84, !P4 ;  /* 0x0000005403557207 */ /* 0x000fe20006000000 */
[----:B------:R-:W-:Y:S01]  /*36f0*/  IMAD R111, R111, R28, RZ ;  /* 0x0000001c6f6f7224 */ /* 0x000fe200078e02ff */
[----:B------:R-:W-:-:S02]  /*3700*/  SEL R87, R3, R86, !P4 ;  /* 0x0000005603577207 */ /* 0x000fc40006000000 */
[C---:B------:R-:W-:Y:S02]  /*3710*/  SEL R89, R3.reuse, R88, !P4 ;  /* 0x0000005803597207 */ /* 0x040fe40006000000 */
[C---:B------:R-:W-:Y:S02]  /*3720*/  SEL R91, R3.reuse, R90, !P4 ;  /* 0x0000005a035b7207 */ /* 0x040fe40006000000 */
[C---:B------:R-:W-:Y:S02]  /*3730*/  SEL R93, R3.reuse, R92, !P4 ;  /* 0x0000005c035d7207 */ /* 0x040fe40006000000 */
[C---:B------:R-:W-:Y:S02]  /*3740*/  SEL R95, R3.reuse, R94, !P4 ;  /* 0x0000005e035f7207 */ /* 0x040fe40006000000 */
[C---:B------:R-:W-:Y:S02]  /*3750*/  SEL R97, R3.reuse, R96, !P4 ;  /* 0x0000006003617207 */ /* 0x040fe40006000000 */
[----:B------:R-:W-:-:S02]  /*3760*/  SEL R99, R3, R98, !P4 ;  /* 0x0000006203637207 */ /* 0x000fc40006000000 */
[C---:B------:R-:W-:Y:S02]  /*3770*/  SEL R101, R3.reuse, R100, !P4 ;  /* 0x0000006403657207 */ /* 0x040fe40006000000 */
[C---:B------:R-:W-:Y:S02]  /*3780*/  SEL R103, R3.reuse, R102, !P4 ;  /* 0x0000006603677207 */ /* 0x040fe40006000000 */
        /* <DEDUP_REMOVED lines=18> */
[-C--:B------:R-:W-:Y:S01]  /*38b0*/  IMAD R107, R107, R28.reuse, RZ ;  /* 0x0000001c6b6b7224 */ /* 0x080fe200078e02ff */
[----:B------:R-:W-:Y:S01]  /*38c0*/  SEL R119, R3, R119, !P4 ;  /* 0x0000007703777207 */ /* 0x000fe20006000000 */
[-C--:B------:R-:W-:Y:S01]  /*38d0*/  IMAD R41, R115, R28.reuse, RZ ;  /* 0x0000001c73297224 */ /* 0x080fe200078e02ff */
[C---:B------:R-:W-:Y:S01]  /*38e0*/  SEL R35, R3.reuse, R35, !P4 ;  /* 0x0000002303237207 */ /* 0x040fe20006000000 */
[-C--:B------:R-:W-:Y:S01]  /*38f0*/  IMAD R108, R108, R28.reuse, RZ ;  /* 0x0000001c6c6c7224 */ /* 0x080fe200078e02ff */
[C---:B------:R-:W-:Y:S01]  /*3900*/  SEL R75, R3.reuse, R75, !P4 ;  /* 0x0000004b034b7207 */ /* 0x040fe20006000000 */
[-C--:B------:R-:W-:Y:S01]  /*3910*/  IMAD R39, R0, R28.reuse, RZ ;  /* 0x0000001c00277224 */ /* 0x080fe200078e02ff */
[----:B------:R-:W-:Y:S01]  /*3920*/  SEL R73, R3, R73, !P4 ;  /* 0x0000004903497207 */ /* 0x000fe20006000000 */
[-C--:B------:R-:W-:Y:S01]  /*3930*/  IMAD R110, R79, R28.reuse, RZ ;  /* 0x0000001c4f6e7224 */ /* 0x080fe200078e02ff */
[----:B------:R-:W-:Y:S01]  /*3940*/  SEL R33, R3, R33, !P4 ;  /* 0x0000002103217207 */ /* 0x000fe20006000000 */
[-C--:B------:R-:W-:Y:S01]  /*3950*/  IMAD R37, R37, R28.reuse, RZ ;  /* 0x0000001c25257224 */ /* 0x080fe200078e02ff */
        /* <DEDUP_REMOVED lines=42> */
[----:B-1----:R-:W-:Y:S01]  /*3c00*/  LEA R7, P4, R113, R8, 0x1 ;  /* 0x0000000871077211 */ /* 0x002fe200078808ff */
[----:B------:R-:W-:Y:S01]  /*3c10*/  IMAD R122, R69, R28, RZ ;  /* 0x0000001c457a7224 */ /* 0x000fe200078e02ff */
[C---:B------:R-:W-:Y:S01]  /*3c20*/  LEA R0, P5, R58.reuse, R8, 0x1 ;  /* 0x000000083a007211 */ /* 0x040fe200078a08ff */
[----:B------:R-:W-:Y:S01]  /*3c30*/  IMAD R123, R123, R28, RZ ;  /* 0x0000001c7b7b7224 */ /* 0x000fe200078e02ff */
[----:B------:R-:W-:Y:S01]  /*3c40*/  LEA R6, P6, R59, R8, 0x1 ;  /* 0x000000083b067211 */ /* 0x000fe200078c08ff */
[----:B------:R-:W-:Y:S01]  /*3c50*/  IMAD R29, R29, R28, RZ ;  /* 0x0000001c1d1d7224 */ /* 0x000fe200078e02ff */
[----:B------:R-:W-:Y:S01]  /*3c60*/  LEA R4, P2, R57, R8, 0x1 ;  /* 0x0000000839047211 */ /* 0x000fe200078408ff */
[-C--:B------:R-:W-:Y:S01]  /*3c70*/  IMAD R124, R67, R28.reuse, RZ ;  /* 0x0000001c437c7224 */ /* 0x080fe200078e02ff */
[-C--:B------:R-:W-:Y:S01]  /*3c80*/  LEA.HI.X.SX32 R113, R113, R9.reuse, 0x1, P4 ;  /* 0x0000000971717211 */ /* 0x080fe200020f0eff */
[----:B------:R-:W-:Y:S01]  /*3c90*/  IMAD R125, R125, R28, RZ ;  /* 0x0000001c7d7d7224 */ /* 0x000fe200078e02ff */
[----:B------:R-:W-:Y:S01]  /*3ca0*/  LEA R88, P4, R55, R8, 0x1 ;  /* 0x0000000837587211 */ /* 0x000fe200078808ff */
[-C--:B------:R-:W-:Y:S01]  /*3cb0*/  IMAD R26, R65, R28.reuse, RZ ;  /* 0x0000001c411a7224 */ /* 0x080fe200078e02ff */
[-C--:B------:R-:W-:Y:S01]  /*3cc0*/  LEA.HI.X.SX32 R58, R58, R9.reuse, 0x1, P5 ;  /* 0x000000093a3a7211 */ /* 0x080fe200028f0eff */
[-C--:B------:R-:W-:Y:S01]  /*3cd0*/  IMAD R24, R63, R28.reuse, RZ ;  /* 0x0000001c3f187224 */ /* 0x080fe200078e02ff */
[-C--:B------:R-:W-:Y:S01]  /*3ce0*/  LEA.HI.X.SX32 R59, R59, R9.reuse, 0x1, P6 ;  /* 0x000000093b3b7211 */ /* 0x080fe200030f0eff */
        /* <DEDUP_REMOVED lines=8> */
[----:B------:R-:W-:Y:S01]  /*3d70*/  IMAD R12, R5, R28, RZ ;  /* 0x0000001c050c7224 */ /* 0x000fe200078e02ff */
[C---:B------:R-:W-:Y:S01]  /*3d80*/  LEA R5, P1, R56.reuse, R8, 0x1 ;  /* 0x0000000838057211 */ /* 0x040fe200078208ff */
[-C--:B------:R-:W-:Y:S01]  /*3d90*/  IMAD R17, R17, R28.reuse, RZ ;  /* 0x0000001c11117224 */ /* 0x080fe200078e02ff */
[-C--:B------:R-:W-:Y:S01]  /*3da0*/  LEA.HI.X.SX32 R55, R55, R9.reuse, 0x1, P4 ;  /* 0x0000000937377211 */ /* 0x080fe200020f0eff */
[-C--:B------:R-:W-:Y:S01]  /*3db0*/  IMAD R19, R19, R28.reuse, RZ ;  /* 0x0000001c13137224 */ /* 0x080fe200078e02ff */
[-C--:B------:R-:W-:Y:S01]  /*3dc0*/  LEA.HI.X.SX32 R56, R56, R9.reuse, 0x1, P1 ;  /* 0x0000000938387211 */ /* 0x080fe200008f0eff */
[----:B------:R-:W-:Y:S01]  /*3dd0*/  IMAD R21, R21, R28, RZ ;  /* 0x0000001c15157224 */ /* 0x000fe200078e02ff */
[----:B------:R-:W-:Y:S01]  /*3de0*/  LEA R95, P4, R51, R8, 0x1 ;  /* 0x00000008335f7211 */ /* 0x000fe200078808ff */
[-C--:B------:R-:W-:Y:S01]  /*3df0*/  IMAD R23, R23, R28.reuse, RZ ;  /* 0x0000001c17177224 */ /* 0x080fe200078e02ff */
[-C--:B------:R-:W-:Y:S01]  /*3e00*/  LEA.HI.X.SX32 R118, R118, R9.reuse, 0x1, P5 ;  /* 0x0000000976767211 */ /* 0x080fe200028f0eff */
[----:B------:R-:W-:Y:S01]  /*3e10*/  IMAD R27, R27, R28, RZ ;  /* 0x0000001c1b1b7224 */ /* 0x000fe200078e02ff */
[----:B------:R-:W-:Y:S01]  /*3e20*/  LEA R13, P0, R117, R8, 0x1 ;  /* 0x00000008750d7211 */ /* 0x000fe200078008ff */
[----:B------:R-:W-:Y:S01]  /*3e30*/  IMAD R28, R3, R28, RZ ;  /* 0x0000001c031c7224 */ /* 0x000fe200078e02ff */
[-C--:B------:R-:W-:Y:S01]  /*3e40*/  LEA R3, P3, R116, R8.reuse, 0x1 ;  /* 0x0000000874037211 */ /* 0x080fe200078608ff */
[----:B------:R-:W-:Y:S01]  /*3e50*/  STL [R1+0x10], R59 ;  /* 0x0000103b01007387 */ /* 0x000fe20000100800 */
[-C--:B------:R-:W-:Y:S01]  /*3e60*/  LEA.HI.X.SX32 R54, R54, R9.reuse, 0x1, P6 ;  /* 0x0000000936367211 */ /* 0x080fe200030f0eff */
[----:B------:R-:W0:Y:S01]  /*3e70*/  LDC.64 R14, c[0x0][0x380] ;  /* 0x0000e000ff0e7b82 */ /* 0x000e220000000a00 */
[----:B------:R-:W-:Y:S01]  /*3e80*/  LEA.HI.X.SX32 R116, R116, R9, 0x1, P3 ;  /* 0x0000000974747211 */ /* 0x000fe200018f0eff */
[----:B------:R-:W-:Y:S01]  /*3e90*/  STL [R1+0xa8], R58 ;  /* 0x0000a83a01007387 */ /* 0x000fe20000100800 */
[----:B------:R-:W-:-:S02]  /*3ea0*/  LEA R91, P3, R53, R8, 0x1 ;  /* 0x00000008355b7211 */ /* 0x000fc400078608ff */
[----:B------:R-:W-:Y:S02]  /*3eb0*/  CS2R R60, SRZ ;  /* 0x00000000003c7805 */ /* 0x000fe4000001ff00 */
[-C--:B------:R-:W-:Y:S01]  /*3ec0*/  LEA R97, P5, R50, R8.reuse, 0x1 ;  /* 0x0000000832617211 */ /* 0x080fe200078a08ff */
[----:B------:R-:W-:Y:S01]  /*3ed0*/  STL [R1+0x14], R57 ;  /* 0x0000143901007387 */ /* 0x000fe20000100800 */
[-C--:B------:R-:W-:Y:S02]  /*3ee0*/  LEA.HI.X.SX32 R53, R53, R9.reuse, 0x1, P3 ;  /* 0x0000000935357211 */ /* 0x080fe400018f0eff */
[----:B------:R-:W-:Y:S02]  /*3ef0*/  CS2R R62, SRZ ;  /* 0x00000000003e7805 */ /* 0x000fe4000001ff00 */
[----:B------:R-:W-:Y:S01]  /*3f00*/  LEA R98, P3, R49, R8, 0x1 ;  /* 0x0000000831627211 */ /* 0x000fe200078608ff */
[----:B------:R-:W-:Y:S01]  /*3f10*/  STL [R1+0xac], R56 ;  /* 0x0000ac3801007387 */ /* 0x000fe20000100800 */
[----:B------:R-:W-:-:S02]  /*3f20*/  LEA.HI.X.SX32 R52, R52, R9, 0x1, P2 ;  /* 0x0000000934347211 */ /* 0x000fc400010f0eff */
[-C--:B------:R-:W-:Y:S01]  /*3f30*/  LEA R93, P1, R114, R8.reuse, 0x1 ;  /* 0x00000008725d7211 */ /* 0x080fe200078208ff */
[----:B------:R-:W-:Y:S01]  /*3f40*/  STL [R1+0x18], R55 ;  /* 0x0000183701007387 */ /* 0x000fe20000100800 */
[-C--:B------:R-:W-:Y:S02]  /*3f50*/  LEA.HI.X.SX32 R51, R51, R9.reuse, 0x1, P4 ;  /* 0x0000000933337211 */ /* 0x080fe400020f0eff */
[-C--:B------:R-:W-:Y:S01]  /*3f60*/  LEA.HI.X.SX32 R117, R117, R9.reuse, 0x1, P0 ;  /* 0x0000000975757211 */ /* 0x080fe200000f0eff */
[----:B------:R1:W-:Y:S01]  /*3f70*/  STL [R1+0xb0], R54 ;  /* 0x0000b03601007387 */ /* 0x0003e20000100800 */
[-C--:B------:R-:W-:Y:S02]  /*3f80*/  LEA.HI.X.SX32 R50, R50, R9.reuse, 0x1, P5 ;  /* 0x0000000932327211 */ /* 0x080fe400028f0eff */
[----:B------:R-:W-:Y:S01]  /*3f90*/  LEA R94, P0, R111, R8, 0x1 ;  /* 0x000000086f5e7211 */ /* 0x000fe200078008ff */
[----:B------:R-:W-:Y:S01]  /*3fa0*/  STL [R1+0x1c], R53 ;  /* 0x00001c3501007387 */ /* 0x000fe20000100800 */
[----:B------:R-:W-:-:S02]  /*3fb0*/  LEA.HI.X.SX32 R49, R49, R9, 0x1, P3 ;  /* 0x0000000931317211 */ /* 0x000fc400018f0eff */
[-C--:B------:R-:W-:Y:S01]  /*3fc0*/  LEA R99, P2, R48, R8.reuse, 0x1 ;  /* 0x0000000830637211 */ /* 0x080fe200078408ff */
[----:B------:R2:W-:Y:S01]  /*3fd0*/  STL [R1+0xb4], R52 ;  /* 0x0000b43401007387 */ /* 0x0005e20000100800 */
[-C--:B------:R-:W-:Y:S02]  /*3fe0*/  LEA.HI.X.SX32 R114, R114, R9.reuse, 0x1, P1 ;  /* 0x0000000972727211 */ /* 0x080fe400008f0eff */
[----:B-1----:R-:W-:Y:S02]  /*3ff0*/  CS2R R54, SRZ ;  /* 0x0000000000367805 */ /* 0x002fe4000001ff00 */
[-C--:B------:R-:W-:Y:S01]  /*4000*/  LEA R100, P1, R47, R8.reuse, 0x1 ;  /* 0x000000082f647211 */ /* 0x080fe200078208ff */
[----:B------:R-:W-:Y:S01]  /*4010*/  STL [R1+0xb8], R51 ;  /* 0x0000b83301007387 */ /* 0x000fe20000100800 */
[----:B------:R-:W-:Y:S02]  /*4020*/  LEA.HI.X.SX32 R111, R111, R9, 0x1, P0 ;  /* 0x000000096f6f7211 */ /* 0x000fe400000f0eff */
[-C--:B------:R-:W-:Y:S01]  /*4030*/  LEA R101, P0, R46, R8.reuse, 0x1 ;  /* 0x000000082e657211 */ /* 0x080fe200078008ff */
[----:B------:R1:W-:Y:S01]  /*4040*/  STL [R1+0x20], R50 ;  /* 0x0000203201007387 */ /* 0x0003e20000100800 */
[----:B------:R-:W-:-:S02]  /*4050*/  LEA R96, P6, R112, R8, 0x1 ;  /* 0x0000000870607211 */ /* 0x000fc400078c08ff */
[----:B--2---:R-:W-:Y:S02]  /*4060*/  CS2R R52, SRZ ;  /* 0x0000000000347805 */ /* 0x004fe4000001ff00 */
[-C--:B------:R-:W-:Y:S01]  /*4070*/  LEA.HI.X.SX32 R46, R46, R9.reuse, 0x1, P0 ;  /* 0x000000092e2e7211 */ /* 0x080fe200000f0eff */
[----:B------:R2:W-:Y:S01]  /*4080*/  STL [R1+0xbc], R49 ;  /* 0x0000bc3101007387 */ /* 0x0005e20000100800 */
[-C--:B------:R-:W-:Y:S02]  /*4090*/  LEA R102, P4, R45, R8.reuse, 0x1 ;  /* 0x000000082d667211 */ /* 0x080fe400078808ff */
[-C--:B------:R-:W-:Y:S02]  /*40a0*/  LEA.HI.X.SX32 R112, R112, R9.reuse, 0x1, P6 ;  /* 0x0000000970707211 */ /* 0x080fe400030f0eff */
[----:B------:R-:W-:Y:S02]  /*40b0*/  LEA R103, P6, R44, R8, 0x1 ;  /* 0x000000082c677211 */ /* 0x000fe400078c08ff */
[----:B-1----:R-:W-:-:S02]  /*40c0*/  LEA.HI.X.SX32 R50, R48, R9, 0x1, P2 ;  /* 0x0000000930327211 */ /* 0x002fc400010f0eff */
[-C--:B------:R-:W-:Y:S02]  /*40d0*/  LEA.HI.X.SX32 R48, R47, R9.reuse, 0x1, P1 ;  /* 0x000000092f307211 */ /* 0x080fe400008f0eff */
[-C--:B--2---:R-:W-:Y:S01]  /*40e0*/  LEA R49, P2, R42, R8.reuse, 0x1 ;  /* 0x000000082a317211 */ /* 0x084fe200078408ff */
[----:B------:R1:W-:Y:S01]  /*40f0*/  STL [R1+0x24], R50 ;  /* 0x0000243201007387 */ /* 0x0003e20000100800 */
[-C--:B------:R-:W-:Y:S02]  /*4100*/  LEA R47, P1, R107, R8.reuse, 0x1 ;  /* 0x000000086b2f7211 */ /* 0x080fe400078208ff */
[CC--:B------:R-:W-:Y:S01]  /*4110*/  LEA R104, P5, R106.reuse, R8.reuse, 0x1 ;  /* 0x000000086a687211 */ /* 0x0c0fe200078a08ff */
[----:B------:R-:W-:Y:S01]  /*4120*/  STL [R1+0x124], R49 ;  /* 0x0001243101007387 */ /* 0x000fe20000100800 */
[----:B------:R-:W-:Y:S02]  /*4130*/  LEA R105, P3, R43, R8, 0x1 ;  /* 0x000000082b697211 */ /* 0x000fe400078608ff */
[-C--:B------:R-:W-:Y:S01]  /*4140*/  LEA.HI.X.SX32 R106, R106, R9.reuse, 0x1, P5 ;  /* 0x000000096a6a7211 */ /* 0x080fe200028f0eff */
[----:B------:R2:W-:Y:S01]  /*4150*/  STL [R1+0xc0], R48 ;  /* 0x0000c03001007387 */ /* 0x0005e20000100800 */
[----:B------:R-:W-:-:S02]  /*4160*/  LEA.HI.X.SX32 R107, R107, R9, 0x1, P1 ;  /* 0x000000096b6b7211 */ /* 0x000fc400008f0eff */
[----:B-1----:R-:W-:Y:S01]  /*4170*/  CS2R R50, SRZ ;  /* 0x0000000000327805 */ /* 0x002fe2000001ff00 */
[----:B------:R1:W-:Y:S04]  /*4180*/  STL [R1+0x30], R47 ;  /* 0x0000302f01007387 */ /* 0x0003e80000100800 */
[----:B------:R4:W-:Y:S01]  /*4190*/  STL [R1+0x28], R46 ;  /* 0x0000282e01007387 */ /* 0x0009e20000100800 */
[----:B--2---:R-:W-:Y:S02]  /*41a0*/  LEA R48, P0, R41, R8, 0x1 ;  /* 0x0000000829307211 */ /* 0x004fe400078008ff */
[----:B-1----:R-:W-:-:S03]  /*41b0*/  LEA.HI.X.SX32 R47, R45, R9, 0x1, P4 ;  /* 0x000000092d2f7211 */ /* 0x002fc600020f0eff */
[----:B------:R1:W-:Y:S01]  /*41c0*/  STL [R1+0xd0], R48 ;  /* 0x0000d03001007387 */ /* 0x0003e20000100800 */
[----:B------:R-:W-:Y:S02]  /*41d0*/  LEA.HI.X.SX32 R45, R44, R9, 0x1, P6 ;  /* 0x000000092c2d7211 */ /* 0x000fe400030f0eff */
[-C--:B----4-:R-:W-:Y:S01]  /*41e0*/  LEA R46, P4, R40, R8.reuse, 0x1 ;  /* 0x00000008282e7211 */ /* 0x090fe200078808ff */
[----:B------:R-:W-:Y:S01]  /*41f0*/  STL [R1+0xc4], R47 ;  /* 0x0000c42f01007387 */ /* 0x000fe20000100800 */
[----:B------:R-:W-:-:S03]  /*4200*/  LEA R44, P6, R108, R8, 0x1 ;  /* 0x000000086c2c7211 */ /* 0x000fc600078c08ff */
[----:B------:R2:W-:Y:S01]  /*4210*/  STL [R1+0x128], R46 ;  /* 0x0001282e01007387 */ /* 0x0005e20000100800 */
[-C--:B------:R-:W-:Y:S02]  /*4220*/  LEA.HI.X.SX32 R108, R108, R9.reuse, 0x1, P6 ;  /* 0x000000096c6c7211 */ /* 0x080fe400030f0eff */
        /* <DEDUP_REMOVED lines=18> */
[-C--:B------:R-:W-:Y:S02]  /*4350*/  LEA.HI.X.SX32 R41, R40, R9.reuse, 0x1, P4 ;  /* 0x0000000928297211 */ /* 0x080fe400020f0eff */
[CC--:B----4-:R-:W-:Y:S01]  /*4360*/  LEA R42, P0, R36.reuse, R8.reuse, 0x1 ;  /* 0x00000008242a7211 */ /* 0x0d0fe200078008ff */
[----:B------:R-:W-:Y:S01]  /*4370*/  STL [R1+0x34], R43 ;  /* 0x0000342b01007387 */ /* 0x000fe20000100800 */
[----:B------:R-:W-:Y:S02]  /*4380*/  LEA R40, P4, R109, R8, 0x1 ;  /* 0x000000086d287211 */ /* 0x000fe400078808ff */
[-C--:B------:R-:W-:Y:S01]  /*4390*/  LEA.HI.X.SX32 R37, R37, R9.reuse, 0x1, P1 ;  /* 0x0000000925257211 */ /* 0x080fe200008f0eff */
[----:B------:R2:W-:Y:S01]  /*43a0*/  STL [R1+0x130], R42 ;  /* 0x0001302a01007387 */ /* 0x0005e20000100800 */
[----:B------:R-:W-:Y:S02]  /*43b0*/  LEA.HI.X.SX32 R36, R36, R9, 0x1, P0 ;  /* 0x0000000924247211 */ /* 0x000fe400000f0eff */
[----:B-1----:R-:W-:-:S02]  /*43c0*/  CS2R R44, SRZ ;  /* 0x00000000002c7805 */ /* 0x002fc4000001ff00 */
[-C--:B------:R-:W-:Y:S01]  /*43d0*/  LEA.HI.X.SX32 R109, R109, R9.reuse, 0x1, P4 ;  /* 0x000000096d6d7211 */ /* 0x080fe200020f0eff */
[----:B------:R1:W-:Y:S04]  /*43e0*/  STL [R1+0xd4], R41 ;  /* 0x0000d42901007387 */ /* 0x0003e80000100800 */
[----:B------:R4:W-:Y:S01]  /*43f0*/  STL [R1+0x54], R40 ;  /* 0x0000542801007387 */ /* 0x0009e20000100800 */
[----:B--2---:R-:W-:Y:S02]  /*4400*/  LEA R42, P6, R119, R8, 0x1 ;  /* 0x00000008772a7211 */ /* 0x004fe400078c08ff */
[----:B-1----:R-:W-:-:S03]  /*4410*/  LEA.HI.X.SX32 R41, R39, R9, 0x1, P5 ;  /* 0x0000000927297211 */ /* 0x002fc600028f0eff */
[----:B------:R1:W-:Y:S01]  /*4420*/  STL [R1+0x58], R42 ;  /* 0x0000582a01007387 */ /* 0x0003e20000100800 */
[-C--:B------:R-:W-:Y:S02]  /*4430*/  LEA.HI.X.SX32 R39, R38, R9.reuse, 0x1, P3 ;  /* 0x0000000926277211 */ /* 0x080fe400018f0eff */
[-C--:B----4-:R-:W-:Y:S01]  /*4440*/  LEA R40, P5, R35, R8.reuse, 0x1 ;  /* 0x0000000823287211 */ /* 0x090fe200078a08ff */
[----:B------:R-:W-:Y:S01]  /*4450*/  STL [R1+0x48], R41 ;  /* 0x0000482901007387 */ /* 0x000fe20000100800 */
[C---:B------:R-:W-:Y:S02]  /*4460*/  LEA R38, P3, R120.reuse, R8, 0x1 ;  /* 0x0000000878267211 */ /* 0x040fe400078608ff */
[-C--:B------:R-:W-:Y:S01]  /*4470*/  LEA.HI.X.SX32 R119, R119, R9.reuse, 0x1, P6 ;  /* 0x0000000977777211 */ /* 0x080fe200030f0eff */
[----:B------:R2:W-:Y:S01]  /*4480*/  STL [R1+0x134], R40 ;  /* 0x0001342801007387 */ /* 0x0005e20000100800 */
[----:B------:R-:W-:Y:S02]  /*4490*/  LEA.HI.X.SX32 R120, R120, R9, 0x1, P3 ;  /* 0x0000000978787211 */ /* 0x000fe400018f0eff */
[----:B-1----:R-:W-:Y:S01]  /*44a0*/  CS2R R42, SRZ ;  /* 0x00000000002a7805 */ /* 0x002fe2000001ff00 */
[----:B------:R1:W-:Y:S04]  /*44b0*/  STL [R1+0xdc], R39 ;  /* 0x0000dc2701007387 */ /* 0x0003e80000100800 */
[----:B------:R4:W-:Y:S01]  /*44c0*/  STL [R1+0x5c], R38 ;  /* 0x00005c2601007387 */ /* 0x0009e20000100800 */
[----:B--2---:R-:W-:-:S02]  /*44d0*/  CS2R R40, SRZ ;  /* 0x0000000000287805 */ /* 0x004fc4000001ff00 */
[-C--:B-1----:R-:W-:Y:S02]  /*44e0*/  LEA R39, P2, R34, R8.reuse, 0x1 ;  /* 0x0000000822277211 */ /* 0x082fe400078408ff */
[----:B----4-:R-:W-:-:S03]  /*44f0*/  LEA R38, P1, R33, R8, 0x1 ;  /* 0x0000000821267211 */ /* 0x010fc600078208ff */
[----:B------:R-:W-:Y:S04]  /*4500*/  STL [R1+0xec], R39 ;  /* 0x0000ec2701007387 */ /* 0x000fe80000100800 */
[----:B------:R1:W-:Y:S04]  /*4510*/  STL [R1+0x50], R37 ;  /* 0x0000502501007387 */ /* 0x0003e80000100800 */
[----:B------:R-:W-:Y:S04]  /*4520*/  STL [R1+0x138], R38 ;  /* 0x0001382601007387 */ /* 0x000fe80000100800 */
[----:B------:R2:W-:Y:S01]  /*4530*/  STL [R1+0xe4], R36 ;  /* 0x0000e42401007387 */ /* 0x0005e20000100800 */
[----:B-1----:R-:W-:-:S04]  /*4540*/  LEA R37, P0, R121, R8, 0x1 ;  /* 0x0000000879257211 */ /* 0x002fc800078008ff */
[----:B------:R-:W-:Y:S01]  /*4550*/  LEA.HI.X.SX32 R121, R121, R9, 0x1, P0 ;  /* 0x0000000979797211 */ /* 0x000fe200000f0eff */
[----:B------:R1:W-:Y:S01]  /*4560*/  STL [R1+0x64], R37 ;  /* 0x0000642501007387 */ /* 0x0003e20000100800 */
[----:B--2---:R-:W-:-:S04]  /*4570*/  LEA R36, P4, R32, R8, 0x1 ;  /* 0x0000000820247211 */ /* 0x004fc800078808ff */
[----:B------:R-:W-:Y:S01]  /*4580*/  LEA.HI.X.SX32 R32, R32, R9, 0x1, P4 ;  /* 0x0000000920207211 */ /* 0x000fe200020f0eff */
[----:B------:R2:W-:Y:S01]  /*4590*/  STL [R1+0xf4], R36 ;  /* 0x0000f42401007387 */ /* 0x0005e20000100800 */
[----:B-1----:R-:W-:-:S04]  /*45a0*/  LEA R37, P6, R31, R8, 0x1 ;  /* 0x000000081f257211 */ /* 0x002fc800078c08ff */
[-C--:B------:R-:W-:Y:S01]  /*45b0*/  LEA.HI.X.SX32 R31, R31, R9.reuse, 0x1, P6 ;  /* 0x000000091f1f7211 */ /* 0x080fe200030f0eff */
[----:B------:R1:W-:Y:S01]  /*45c0*/  STL [R1+0xf8], R37 ;  /* 0x0000f82501007387 */ /* 0x0003e20000100800 */
[----:B--2---:R-:W-:Y:S02]  /*45d0*/  LEA.HI.X.SX32 R36, R35, R9, 0x1, P5 ;  /* 0x0000000923247211 */ /* 0x004fe400028f0eff */
[----:B------:R-:W-:-:S03]  /*45e0*/  LEA R35, P5, R122, R8, 0x1 ;  /* 0x000000087a237211 */ /* 0x000fc600078a08ff */
[----:B------:R2:W-:Y:S01]  /*45f0*/  STL [R1+0xe8], R36 ;  /* 0x0000e82401007387 */ /* 0x0005e20000100800 */
[-C--:B------:R-:W-:Y:S02]  /*4600*/  LEA.HI.X.SX32 R122, R122, R9.reuse, 0x1, P5 ;  /* 0x000000097a7a7211 */ /* 0x080fe400028f0eff */
[C---:B-1----:R-:W-:Y:S01]  /*4610*/  LEA R37, P3, R123.reuse, R8, 0x1 ;  /* 0x000000087b257211 */ /* 0x042fe200078608ff */
[----:B------:R1:W-:Y:S03]  /*4620*/  STL [R1+0x70], R35 ;  /* 0x0000702301007387 */ /* 0x0003e60000100800 */
[-C--:B------:R-:W-:Y:S01]  /*4630*/  LEA.HI.X.SX32 R123, R123, R9.reuse, 0x1, P3 ;  /* 0x000000097b7b7211 */ /* 0x080fe200018f0eff */
[----:B------:R-:W-:Y:S01]  /*4640*/  STL [R1+0x74], R37 ;  /* 0x0000742501007387 */ /* 0x000fe20000100800 */
[-C--:B--2---:R-:W-:Y:S02]  /*4650*/  LEA.HI.X.SX32 R36, R34, R9.reuse, 0x1, P2 ;  /* 0x0000000922247211 */ /* 0x084fe400010f0eff */
[----:B------:R-:W-:-:S02]  /*4660*/  LEA.HI.X.SX32 R34, R33, R9, 0x1, P1 ;  /* 0x0000000921227211 */ /* 0x000fc400008f0eff */
[CC--:B-1----:R-:W-:Y:S01]  /*4670*/  LEA R35, P2, R29.reuse, R8.reuse, 0x1 ;  /* 0x000000081d237211 */ /* 0x0c2fe200078408ff */
[----:B------:R-:W-:Y:S01]  /*4680*/  STL [R1+0x60], R36 ;  /* 0x0000602401007387 */ /* 0x000fe20000100800 */
[C---:B------:R-:W-:Y:S02]  /*4690*/  LEA R33, P1, R124.reuse, R8, 0x1 ;  /* 0x000000087c217211 */ /* 0x040fe400078208ff */
[-C--:B------:R-:W-:Y:S01]  /*46a0*/  LEA.HI.X.SX32 R29, R29, R9.reuse, 0x1, P2 ;  /* 0x000000091d1d7211 */ /* 0x080fe200010f0eff */
[----:B------:R-:W-:Y:S01]  /*46b0*/  STL [R1+0x13c], R35 ;  /* 0x00013c2301007387 */ /* 0x000fe20000100800 */
[----:B------:R-:W-:-:S03]  /*46c0*/  LEA.HI.X.SX32 R124, R124, R9, 0x1, P1 ;  /* 0x000000097c7c7211 */ /* 0x000fc600008f0eff */
[----:B------:R1:W-:Y:S04]  /*46d0*/  STL [R1+0xf0], R34 ;  /* 0x0000f02201007387 */ /* 0x0003e80000100800 */
[----:B------:R2:W-:Y:S01]  /*46e0*/  STL [R1+0x78], R33 ;  /* 0x0000782101007387 */ /* 0x0005e20000100800 */
[-C--:B-1----:R-:W-:Y:S02]  /*46f0*/  LEA R34, P0, R125, R8.reuse, 0x1 ;  /* 0x000000087d227211 */ /* 0x082fe400078008ff */
[----:B--2---:R-:W-:-:S03]  /*4700*/  LEA R33, P4, R26, R8, 0x1 ;  /* 0x000000081a217211 */ /* 0x004fc600078808ff */
[----:B------:R-:W-:Y:S01]  /*4710*/  STL [R1+0x7c], R34 ;  /* 0x00007c2201007387 */ /* 0x000fe20000100800 */
[-C--:B------:R-:W-:Y:S02]  /*4720*/  LEA.HI.X.SX32 R125, R125, R9.reuse, 0x1, P0 ;  /* 0x000000097d7d7211 */ /* 0x080fe400000f0eff */
[----:B------:R-:W-:Y:S01]  /*4730*/  LEA.HI.X.SX32 R26, R26, R9, 0x1, P4 ;  /* 0x000000091a1a7211 */ /* 0x000fe200020f0eff */
        /* <DEDUP_REMOVED lines=10> */
[----:B------:R-:W-:Y:S01]  /*47e0*/  LEA.HI.X.SX32 R20, R20, R9, 0x1, P3 ;  /* 0x0000000914147211 */ /* 0x000fe200018f0eff */
[----:B------:R-:W-:Y:S01]  /*47f0*/  STL [R1+0x140], R32 ;  /* 0x0001402001007387 */ /* 0x000fe20000100800 */
[----:B--2---:R-:W-:-:S03]  /*4800*/  LEA R31, P2, R18, R8, 0x1 ;  /* 0x00000008121f7211 */ /* 0x004fc600078408ff */
[----:B------:R1:W-:Y:S01]  /*4810*/  STL [R1+0xfc], R29 ;  /* 0x0000fc1d01007387 */ /* 0x0003e20000100800 */
[----:B------:R-:W-:-:S03]  /*4820*/  LEA.HI.X.SX32 R18, R18, R9, 0x1, P2 ;  /* 0x0000000912127211 */ /* 0x000fc600010f0eff */
[----:B------:R2:W-:Y:S01]  /*4830*/  STL [R1+0x8c], R31 ;  /* 0x00008c1f01007387 */ /* 0x0005e20000100800 */
[-C--:B-1----:R-:W-:Y:S02]  /*4840*/  LEA R29, P1, R16, R8.reuse, 0x1 ;  /* 0x00000008101d7211 */ /* 0x082fe400078208ff */
[----:B--2---:R-:W-:-:S03]  /*4850*/  LEA R31, P0, R11, R8, 0x1 ;  /* 0x000000080b1f7211 */ /* 0x004fc600078008ff */
[----:B------:R1:W-:Y:S01]  /*4860*/  STL [R1+0x10c], R29 ;  /* 0x00010c1d01007387 */ /* 0x0003e20000100800 */
[-C--:B------:R-:W-:Y:S02]  /*4870*/  LEA.HI.X.SX32 R16, R16, R9.reuse, 0x1, P1 ;  /* 0x0000000910107211 */ /* 0x080fe400008f0eff */
[----:B------:R-:W-:Y:S01]  /*4880*/  LEA.HI.X.SX32 R11, R11, R9, 0x1, P0 ;  /* 0x000000090b0b7211 */ /* 0x000fe200000f0eff */
[----:B------:R-:W-:Y:S04]  /*4890*/  STL [R1+0x144], R31 ;  /* 0x0001441f01007387 */ /* 0x000fe80000100800 */
[----:B------:R2:W-:Y:S01]  /*48a0*/  STL [R1+0x80], R26 ;  /* 0x0000801a01007387 */ /* 0x0005e20000100800 */
[----:B-1----:R-:W-:-:S04]  /*48b0*/  LEA R29, P4, R12, R8, 0x1 ;  /* 0x000000080c1d7211 */ /* 0x002fc800078808ff */
[----:B------:R-:W-:Y:S01]  /*48c0*/  LEA.HI.X.SX32 R12, R12, R9, 0x1, P4 ;  /* 0x000000090c0c7211 */ /* 0x000fe200020f0eff */
[----:B------:R-:W-:Y:S01]  /*48d0*/  STL [R1+0x94], R29 ;  /* 0x0000941d01007387 */ /* 0x000fe20000100800 */
[----:B--2---:R-:W-:-:S03]  /*48e0*/  LEA R26, P6, R17, R8, 0x1 ;  /* 0x00000008111a7211 */ /* 0x004fc600078c08ff */
[----:B------:R1:W-:Y:S04]  /*48f0*/  STL [R1], R24 ;  /* 0x0000001801007387 */ /* 0x0003e80000100800 */
[----:B------:R2:W-:Y:S04]  /*4900*/  STL [R1+0x114], R26 ;  /* 0x0001141a01007387 */ /* 0x0005e80000100800 */
[----:B------:R4:W-:Y:S01]  /*4910*/  STL [R1+0x88], R22 ;  /* 0x0000881601007387 */ /* 0x0009e20000100800 */
[-C--:B-1----:R-:W-:Y:S01]  /*4920*/  LEA R24, P5, R19, R8.reuse, 0x1 ;  /* 0x0000000813187211 */ /* 0x082fe200078a08ff */
[----:B--2---:R-:W1:Y:S04]  /*4930*/  LDC R26, c[0x0][0x3a8] ;  /* 0x0000ea00ff1a7b82 */ /* 0x004e680000000800 */
[----:B------:R2:W-:Y:S01]  /*4940*/  STL [R1+0x148], R24 ;  /* 0x0001481801007387 */ /* 0x0005e20000100800 */
[----:B----4-:R-:W-:-:S03]  /*4950*/  LEA R22, P3, R21, R8, 0x1 ;  /* 0x0000000815167211 */ /* 0x010fc600078608ff */
[----:B------:R4:W-:Y:S04]  /*4960*/  STL [R1+0x108], R20 ;  /* 0x0001081401007387 */ /* 0x0009e80000100800 */
[----:B------:R5:W-:Y:S01]  /*4970*/  STL [R1+0x98], R22 ;  /* 0x0000981601007387 */ /* 0x000be20000100800 */
[----:B--2---:R-:W-:-:S03]  /*4980*/  LOP3.LUT R24, R2, 0x10, RZ, 0xfc, !PT ;  /* 0x0000001002187812 */ /* 0x004fc600078efcff */
[----:B------:R2:W-:Y:S01]  /*4990*/  STL [R1+0x4], R18 ;  /* 0x0000041201007387 */ /* 0x0005e20000100800 */
[----:B----4-:R-:W-:Y:S02]  /*49a0*/  LEA R20, P2, R23, R8, 0x1 ;  /* 0x0000000817147211 */ /* 0x010fe400078408ff */
[----:B-----5:R-:W-:-:S03]  /*49b0*/  LOP3.LUT R22, R2, 0x20, RZ, 0xfc, !PT ;  /* 0x0000002002167812 */ /* 0x020fc600078efcff */
[----:B------:R4:W-:Y:S01]  /*49c0*/  STL [R1+0x118], R20 ;  /* 0x0001181401007387 */ /* 0x0009e20000100800 */
[----:B--2---:R-:W-:-:S03]  /*49d0*/  LEA R18, P1, R25, R8, 0x1 ;  /* 0x0000000819127211 */ /* 0x004fc600078208ff */
[----:B------:R2:W-:Y:S04]  /*49e0*/  STL [R1+0x90], R16 ;  /* 0x0000901001007387 */ /* 0x0005e80000100800 */
[----:B------:R5:W-:Y:S01]  /*49f0*/  STL [R1+0x14c], R18 ;  /* 0x00014c1201007387 */ /* 0x000be20000100800 */
[----:B----4-:R-:W-:-:S03]  /*4a00*/  LOP3.LUT R20, R2, 0x30, RZ, 0xfc, !PT ;  /* 0x0000003002147812 */ /* 0x010fc600078efcff */
[----:B------:R4:W-:Y:S01]  /*4a10*/  STL [R1+0x110], R11 ;  /* 0x0001100b01007387 */ /* 0x0009e20000100800 */
[----:B--2---:R-:W-:Y:S02]  /*4a20*/  LEA R16, P0, R27, R8, 0x1 ;  /* 0x000000081b107211 */ /* 0x004fe400078008ff */
[----:B-----5:R-:W-:-:S03]  /*4a30*/  LOP3.LUT R18, R2, 0x40, RZ, 0xfc, !PT ;  /* 0x0000004002127812 */ /* 0x020fc600078efcff */
[----:B------:R-:W-:Y:S01]  /*4a40*/  STL [R1+0x11c], R16 ;  /* 0x00011c1001007387 */ /* 0x000fe20000100800 */
[----:B----4-:R-:W-:-:S03]  /*4a50*/  LEA R11, P4, R28, R8, 0x1 ;  /* 0x000000081c0b7211 */ /* 0x010fc600078808ff */
[----:B------:R2:W-:Y:S01]  /*4a60*/  STL [R1+0x8], R12 ;  /* 0x0000080c01007387 */ /* 0x0005e20000100800 */
[----:B------:R-:W-:Y:S02]  /*4a70*/  LEA.HI.X.SX32 R8, R17, R9, 0x1, P6 ;  /* 0x0000000911087211 */ /* 0x000fe400030f0eff */
[----:B0-----:R-:W-:Y:S01]  /*4a80*/  LEA R14, P6, R10, R14, 0x1 ;  /* 0x0000000e0a0e7211 */ /* 0x001fe200078c08ff */
[----:B------:R0:W-:Y:S01]  /*4a90*/  STL [R1+0x120], R11 ;  /* 0x0001200b01007387 */ /* 0x0001e20000100800 */
[----:B------:R-:W-:Y:S02]  /*4aa0*/  LOP3.LUT R17, R2, 0x48, RZ, 0xfc, !PT ;  /* 0x0000004802117812 */ /* 0x000fe400078efcff */
[----:B------:R-:W-:Y:S01]  /*4ab0*/  LEA.HI.X.SX32 R15, R10, R15, 0x1, P6 ;  /* 0x0000000f0a0f7211 */ /* 0x000fe200030f0eff */
[----:B------:R4:W-:Y:S01]  /*4ac0*/  STL [R1+0x38], R8 ;  /* 0x0000380801007387 */ /* 0x0009e20000100800 */
[----:B------:R-:W-:Y:S02]  /*4ad0*/  LOP3.LUT R10, R2, 0x68, RZ, 0xfc, !PT ;  /* 0x00000068020a7812 */ /* 0x000fe400078efcff */
[----:B--2---:R-:W-:-:S02]  /*4ae0*/  LEA.HI.X.SX32 R12, R19, R9, 0x1, P5 ;  /* 0x00000009130c7211 */ /* 0x004fc400028f0eff */
[C---:B------:R-:W-:Y:S02]  /*4af0*/  LOP3.LUT R16, R2.reuse, 0x50, RZ, 0xfc, !PT ;  /* 0x0000005002107812 */ /* 0x040fe400078efcff */
[-C--:B0-----:R-:W-:Y:S01]  /*4b00*/  LEA.HI.X.SX32 R11, R21, R9.reuse, 0x1, P3 ;  /* 0x00000009150b7211 */ /* 0x081fe200018f0eff */
[----:B------:R0:W-:Y:S01]  /*4b10*/  STL [R1+0xa0], R12 ;  /* 0x0000a00c01007387 */ /* 0x0001e20000100800 */
[C---:B------:R-:W-:Y:S02]  /*4b20*/  LOP3.LUT R19, R2.reuse, 0x38, RZ, 0xfc, !PT ;  /* 0x0000003802137812 */ /* 0x040fe400078efcff */
[-C--:B----4-:R-:W-:Y:S01]  /*4b30*/  LEA.HI.X.SX32 R8, R23, R9.reuse, 0x1, P2 ;  /* 0x0000000917087211 */ /* 0x090fe200010f0eff */
[----:B------:R2:W-:Y:S01]  /*4b40*/  STL [R1+0xc], R11 ;  /* 0x00000c0b01007387 */ /* 0x0005e20000100800 */
[C---:B------:R-:W-:Y:S02]  /*4b50*/  LOP3.LUT R21, R2.reuse, 0x28, RZ, 0xfc, !PT ;  /* 0x0000002802157812 */ /* 0x040fe400078efcff */
[----:B------:R-:W-:Y:S01]  /*4b60*/  LOP3.LUT R23, R2, 0x18, RZ, 0xfc, !PT ;  /* 0x0000001802177812 */ /* 0x000fe200078efcff */
[----:B------:R4:W-:Y:S01]  /*4b70*/  STL [R1+0x3c], R8 ;  /* 0x00003c0801007387 */ /* 0x0009e20000100800 */
[----:B0-----:R-:W-:-:S02]  /*4b80*/  LEA.HI.X.SX32 R12, R25, R9, 0x1, P1 ;  /* 0x00000009190c7211 */ /* 0x001fc400008f0eff */
[----:B------:R-:W-:Y:S02]  /*4b90*/  LOP3.LUT R25, R2, 0x8, RZ, 0xfc, !PT ;  /* 0x0000000802197812 */ /* 0x000fe400078efcff */
[-C--:B--2---:R-:W-:Y:S01]  /*4ba0*/  LEA.HI.X.SX32 R11, R27, R9.reuse, 0x1, P0 ;  /* 0x000000091b0b7211 */ /* 0x084fe200000f0eff */
[----:B------:R0:W-:Y:S01]  /*4bb0*/  STL [R1+0xa4], R12 ;  /* 0x0000a40c01007387 */ /* 0x0001e20000100800 */
[----:B------:R-:W2:Y:S01]  /*4bc0*/  LDC R27, c[0x0][0x3ac] ;  /* 0x0000eb00ff1b7b82 */ /* 0x000ea20000000800 */
[----:B----4-:R-:W-:Y:S02]  /*4bd0*/  LEA.HI.X.SX32 R8, R28, R9, 0x1, P4 ;  /* 0x000000091c087211 */ /* 0x010fe400020f0eff */
[----:B------:R4:W-:Y:S01]  /*4be0*/  STL [R1+0x40], R11 ;  /* 0x0000400b01007387 */ /* 0x0009e20000100800 */
[----:B------:R-:W-:-:S03]  /*4bf0*/  LOP3.LUT R9, R2, 0x70, RZ, 0xfc, !PT ;  /* 0x0000007002097812 */ /* 0x000fc600078efcff */
[----:B------:R5:W-:Y:S02]  /*4c00*/  STL [R1+0x9c], R8 ;  /* 0x00009c0801007387 */ /* 0x000be40000100800 */
[----:B-1----:R-:W-:Y:S01]  /*4c10*/  IMAD R9, R9, R26, RZ ;  /* 0x0000001a09097224 */ /* 0x002fe200078e02ff */
[C---:B0-----:R-:W-:Y:S02]  /*4c20*/  LOP3.LUT R12, R2.reuse, 0x58, RZ, 0xfc, !PT ;  /* 0x00000058020c7812 */ /* 0x041fe400078efcff */
[C---:B----4-:R-:W-:Y:S02]  /*4c30*/  LOP3.LUT R11, R2.reuse, 0x60, RZ, 0xfc, !PT ;  /* 0x00000060020b7812 */ /* 0x050fe400078efcff */
[----:B-----5:R-:W-:-:S05]  /*4c40*/  LOP3.LUT R8, R2, 0x78, RZ, 0xfc, !PT ;  /* 0x0000007802087812 */ /* 0x020fca00078efcff */
[-C--:B------:R-:W-:Y:S02]  /*4c50*/  IMAD R28, R8, R26.reuse, RZ ;  /* 0x0000001a081c7224 */ /* 0x080fe400078e02ff */
[-C--:B------:R-:W-:Y:S02]  /*4c60*/  IMAD R8, R10, R26.reuse, RZ ;  /* 0x0000001a0a087224 */ /* 0x080fe400078e02ff */
[-C--:B------:R-:W-:Y:S01]  /*4c70*/  IMAD R10, R11, R26.reuse, RZ ;  /* 0x0000001a0b0a7224 */ /* 0x080fe200078e02ff */
[----:B------:R0:W-:Y:S01]  /*4c80*/  STL [R1+0x18c], R28 ;  /* 0x00018c1c01007387 */ /* 0x0001e20000100800 */
[----:B------:R-:W-:-:S03]  /*4c90*/  IMAD R11, R23, R26, RZ ;  /* 0x0000001a170b7224 */ /* 0x000fc600078e02ff */
[----:B------:R1:W-:Y:S04]  /*4ca0*/  STL [R1+0x188], R9 ;  /* 0x0001880901007387 */ /* 0x0003e80000100800 */
[----:B------:R4:W-:Y:S01]  /*4cb0*/  STL [R1+0x184], R8 ;  /* 0x0001840801007387 */ /* 0x0009e20000100800 */
[----:B0-----:R-:W-:-:S03]  /*4cc0*/  CS2R R28, SRZ ;  /* 0x00000000001c7805 */ /* 0x001fc6000001ff00 */
[----:B------:R0:W-:Y:S01]  /*4cd0*/  STL [R1+0x180], R10 ;  /* 0x0001800a01007387 */ /* 0x0001e20000100800 */
[-C--:B-1----:R-:W-:Y:S02]  /*4ce0*/  IMAD R9, R12, R26.reuse, RZ ;  /* 0x0000001a0c097224 */ /* 0x082fe400078e02ff */
[----:B----4-:R-:W-:-:S03]  /*4cf0*/  IMAD R8, R16, R26, RZ ;  /* 0x0000001a10087224 */ /* 0x010fc600078e02ff */
[----:B------:R1:W-:Y:S01]  /*4d00*/  STL [R1+0x17c], R9 ;  /* 0x00017c0901007387 */ /* 0x0003e20000100800 */
[----:B0-----:R-:W-:-:S03]  /*4d10*/  IMAD R10, R17, R26, RZ ;  /* 0x0000001a110a7224 */ /* 0x001fc600078e02ff */
[----:B------:R0:W-:Y:S04]  /*4d20*/  STL [R1+0x178], R8 ;  /* 0x0001780801007387 */ /* 0x0001e80000100800 */
[----:B------:R4:W-:Y:S01]  /*4d30*/  STL [R1+0x174], R10 ;  /* 0x0001740a01007387 */ /* 0x0009e20000100800 */
[-C--:B-1----:R-:W-:Y:S02]  /*4d40*/  IMAD R9, R18, R26.reuse, RZ ;  /* 0x0000001a12097224 */ /* 0x082fe400078e02ff */
[----:B0-----:R-:W-:-:S03]  /*4d50*/  IMAD R8, R19, R26, RZ ;  /* 0x0000001a13087224 */ /* 0x001fc600078e02ff */
[----:B------:R0:W-:Y:S01]  /*4d60*/  STL [R1+0x170], R9 ;  /* 0x0001700901007387 */ /* 0x0001e20000100800 */
[----:B----4-:R-:W-:-:S03]  /*4d70*/  IMAD R10, R20, R26, RZ ;  /* 0x0000001a140a7224 */ /* 0x010fc600078e02ff */
[----:B------:R1:W-:Y:S04]  /*4d80*/  STL [R1+0x16c], R8 ;  /* 0x00016c0801007387 */ /* 0x0003e80000100800 */
[----:B------:R2:W-:Y:S01]  /*4d90*/  STL [R1+0x168], R10 ;  /* 0x0001680a01007387 */ /* 0x0005e20000100800 */
[-C--:B0-----:R-:W-:Y:S01]  /*4da0*/  IMAD R9, R21, R26.reuse, RZ ;  /* 0x0000001a15097224 */ /* 0x081fe200078e02ff */
[----:B------:R-:W-:Y:S01]  /*4db0*/  CS2R R20, SRZ ;  /* 0x0000000000147805 */ /* 0x000fe2000001ff00 */
[----:B-1----:R-:W-:-:S03]  /*4dc0*/  IMAD R8, R22, R26, RZ ;  /* 0x0000001a16087224 */ /* 0x002fc600078e02ff */
[----:B------:R0:W-:Y:S01]  /*4dd0*/  STL [R1+0x164], R9 ;  /* 0x0001640901007387 */ /* 0x0001e20000100800 */
[----:B------:R-:W-:Y:S01]  /*4de0*/  CS2R R22, SRZ ;  /* 0x0000000000167805 */ /* 0x000fe2000001ff00 */
[----:B--2---:R-:W-:Y:S02]  /*4df0*/  IMAD R10, R30, R27, RZ ;  /* 0x0000001b1e0a7224 */ /* 0x004fe400078e02ff */
[----:B------:R1:W-:Y:S01]  /*4e00*/  STL [R1+0x160], R8 ;  /* 0x0001600801007387 */ /* 0x0003e20000100800 */
[----:B------:R-:W-:-:S03]  /*4e10*/  CS2R R30, SRZ ;  /* 0x00000000001e7805 */ /* 0x000fc6000001ff00 */
[----:B------:R-:W-:Y:S01]  /*4e20*/  STL [R1+0x15c], R11 ;  /* 0x00015c0b01007387 */ /* 0x000fe20000100800 */
[-C--:B0-----:R-:W-:Y:S02]  /*4e30*/  IMAD R9, R24, R26.reuse, RZ ;  /* 0x0000001a18097224 */ /* 0x081fe400078e02ff */
[----:B-1----:R-:W-:-:S03]  /*4e40*/  IMAD R8, R2, R26, RZ ;  /* 0x0000001a02087224 */ /* 0x002fc600078e02ff */
[----:B------:R0:W-:Y:S01]  /*4e50*/  STL [R1+0x158], R9 ;  /* 0x0001580901007387 */ /* 0x0001e20000100800 */
[----:B------:R-:W-:Y:S01]  /*4e60*/  IMAD R2, R25, R26, RZ ;  /* 0x0000001a19027224 */ /* 0x000fe200078e02ff */
[----:B------:R-:W-:Y:S01]  /*4e70*/  CS2R R24, SRZ ;  /* 0x0000000000187805 */ /* 0x000fe2000001ff00 */
[----:B------:R-:W-:Y:S01]  /*4e80*/  IMAD.SHL.U32 R8, R27, 0x80, RZ ;  /* 0x000000801b087824 */ /* 0x000fe200078e00ff */
[----:B------:R-:W-:Y:S02]  /*4e90*/  CS2R R26, SRZ ;  /* 0x00000000001a7805 */ /* 0x000fe4000001ff00 */
[----:B------:R1:W-:Y:S01]  /*4ea0*/  STL [R1+0x154], R2 ;  /* 0x0001540201007387 */ /* 0x0003e20000100800 */
[----:B0-----:R-:W-:-:S04]  /*4eb0*/  SHF.R.S32.HI R9, RZ, 0x1f, R10 ;  /* 0x0000001fff097819 */ /* 0x001fc8000001140a */
[C---:B------:R-:W-:Y:S01]  /*4ec0*/  SHF.L.U64.HI R9, R10.reuse, 0x1, R9 ;  /* 0x000000010a097819 */ /* 0x040fe20000010209 */
[----:B---3--:R-:W-:-:S07]  /*4ed0*/  IMAD.SHL.U32 R10, R10, 0x2, RZ ;  /* 0x000000020a0a7824 */ /* 0x008fce00078e00ff */
.L_x_1:
[----:B------:R-:W0:Y:S01]  /*4ee0*/  S2R R8, SR_TID.X ;  /* 0x0000000000087919 */ /* 0x000e220000002100 */
[----:B------:R-:W2:Y:S01]  /*4ef0*/  LDC R11, c[0x0][0x3a8] ;  /* 0x0000ea00ff0b7b82 */ /* 0x000ea20000000800 */
[----:B------:R-:W3:Y:S04]  /*4f00*/  LDL R19, [R1+0x154] ;  /* 0x0001540001137983 */ /* 0x000ee80000100800 */
[----:B------:R-:W4:Y:S04]  /*4f10*/  LDL R18, [R1+0x158] ;  /* 0x0001580001127983 */ /* 0x000f280000100800 */
[----:B------:R-:W5:Y:S04]  /*4f20*/  LDL R77, [R1+0x160] ;  /* 0x00016000014d7983 */ /* 0x000f680000100800 */
[----:B------:R-:W5:Y:S01]  /*4f30*/  LDL R85, [R1+0x15c] ;  /* 0x00015c0001557983 */ /* 0x000f620000100800 */
[----:B0-----:R-:W-:-:S04]  /*4f40*/  SHF.R.U32.HI R8, RZ, 0x6, R8 ;  /* 0x00000006ff087819 */ /* 0x001fc80000011608 */
[----:B------:R-:W-:-:S05]  /*4f50*/  SGXT.U32 R8, R8, 0x3 ;  /* 0x000000030808781a */ /* 0x000fca0000000000 */
[----:B--2---:R-:W-:Y:S01]  /*4f60*/  IMAD R8, R8, R11, RZ ;  /* 0x0000000b08087224 */ /* 0x004fe200078e02ff */
[----:B------:R0:W-:Y:S03]  /*4f70*/  STL [R1+0x238], R23 ;  /* 0x0002381701007387 */ /* 0x0001e60000100800 */
[----:B------:R-:W-:Y:S01]  /*4f80*/  IMAD.WIDE R16, R8, 0x2, R14 ;  /* 0x0000000208107825 */ /* 0x000fe200078e020e */
[----:B------:R-:W2:Y:S01]  /*4f90*/  S2R R72, SR_TID.X ;  /* 0x0000000000487919 */ /* 0x000ea20000002100 */
[----:B------:R-:W5:Y:S04]  /*4fa0*/  LDL R8, [R1+0x168] ;  /* 0x0001680001087983 */ /* 0x000f680000100800 */
[----:B------:R-:W5:Y:S01]  /*4fb0*/  LDL R67, [R1+0x164] ;  /* 0x0001640001437983 */ /* 0x000f620000100800 */
[----:B-1----:R-:W-:-:S03]  /*4fc0*/  PRMT R2, RZ, 0x7610, R2 ;  /* 0x00007610ff027816 */ /* 0x002fc60000000002 */
[----:B0-----:R-:W5:Y:S01]  /*4fd0*/  LDL R23, [R1+0x16c] ;  /* 0x00016c0001177983 */ /* 0x001f620000100800 */
[----:B--2---:R-:W-:-:S04]  /*4fe0*/  SHF.R.U32.HI R34, RZ, 0x6, R72 ;  /* 0x00000006ff227819 */ /* 0x004fc80000011648 */
[----:B------:R-:W-:-:S04]  /*4ff0*/  SGXT.U32 R34, R34, 0x3 ;  /* 0x000000032222781a */ /* 0x000fc80000000000 */
[C---:B------:R-:W-:Y:S02]  /*5000*/  ISETP.GE.AND P0, PT, R34.reuse, UR7, PT ;  /* 0x0000000722007c0c */ /* 0x040fe4000bf06270 */
[----:B------:R-:W-:-:S04]  /*5010*/  LOP3.LUT R12, R34, 0x10, RZ, 0xfc, !PT ;  /* 0x00000010220c7812 */ /* 0x000fc800078efcff */
[----:B------:R-:W-:-:S07]  /*5020*/  ISETP.GE.AND P2, PT, R12, UR7, PT ;  /* 0x000000070c007c0c */ /* 0x000fce000bf46270 */
[----:B------:R0:W2:Y:S01]  /*5030*/  @!P0 LDG.E.U16 R2, desc[UR8][R16.64] ;  /* 0x0000000810028981 */ /* 0x0000a2000c1e1500 */
[----:B------:R-:W-:Y:S02]  /*5040*/  PRMT R12, RZ, 0x7610, R12 ;  /* 0x00007610ff0c7816 */ /* 0x000fe4000000000c */
[C---:B0-----:R-:W-:Y:S02]  /*5050*/  LOP3.LUT R16, R34.reuse, 0x18, RZ, 0xfc, !PT ;  /* 0x0000001822107812 */ /* 0x041fe400078efcff */
[----:B------:R-:W-:Y:S02]  /*5060*/  LOP3.LUT R17, R34, 0x20, RZ, 0xfc, !PT ;  /* 0x0000002022117812 */ /* 0x000fe400078efcff */
[----:B------:R-:W-:Y:S02]  /*5070*/  ISETP.GE.AND P3, PT, R16, UR7, PT ;  /* 0x0000000710007c0c */ /* 0x000fe4000bf66270 */
[----:B------:R-:W-:Y:S02]  /*5080*/  ISETP.GE.AND P4, PT, R17, UR7, PT ;  /* 0x0000000711007c0c */ /* 0x000fe4000bf86270 */
[----:B------:R-:W-:Y:S01]  /*5090*/  PRMT R37, RZ, 0x7610, R37 ;  /* 0x00007610ff257816 */ /* 0x000fe20000000025 */
[----:B---3--:R-:W-:-:S04]  /*50a0*/  IMAD.WIDE R16, R19, 0x2, R14 ;  /* 0x0000000213107825 */ /* 0x008fc800078e020e */
[----:B----4-:R-:W-:-:S05]  /*50b0*/  IMAD.WIDE R18, R18, 0x2, R14 ;  /* 0x0000000212127825 */ /* 0x010fca00078e020e */
[----:B------:R5:W3:Y:S02]  /*50c0*/  @!P2 LDG.E.U16 R12, desc[UR8][R18.64] ;  /* 0x00000008120ca981 */ /* 0x000ae4000c1e1500 */
[--C-:B-----5:R-:W-:Y:S01]  /*50d0*/  IMAD.WIDE R18, R77, 0x2, R14.reuse ;  /* 0x000000024d127825 */ /* 0x120fe200078e020e */
[----:B------:R-:W-:Y:S01]  /*50e0*/  LOP3.LUT R11, R34, 0x8, RZ, 0xfc, !PT ;  /* 0x00000008220b7812 */ /* 0x000fe200078efcff */
[----:B------:R-:W4:Y:S04]  /*50f0*/  LDL R77, [R1+0x174] ;  /* 0x00017400014d7983 */ /* 0x000f280000100800 */
[----:B------:R0:W5:Y:S02]  /*5100*/  @!P4 LDG.E.U16 R37, desc[UR8][R18.64] ;  /* 0x000000081225c981 */ /* 0x000164000c1e1500 */
[----:B0-----:R-:W-:-:S02]  /*5110*/  IMAD.WIDE R18, R8, 0x2, R14 ;  /* 0x0000000208127825 */ /* 0x001fc400078e020e */
[----:B------:R-:W2:Y:S01]  /*5120*/  LDL R8, [R1+0x178] ;  /* 0x0001780001087983 */ /* 0x000ea20000100800 */
[----:B------:R-:W-:Y:S02]  /*5130*/  ISETP.GE.AND P1, PT, R11, UR7, PT ;  /* 0x000000070b007c0c */ /* 0x000fe4000bf26270 */
[----:B------:R-:W-:Y:S02]  /*5140*/  PRMT R11, RZ, 0x7610, R11 ;  /* 0x00007610ff0b7816 */ /* 0x000fe4000000000b */
[----:B------:R-:W-:Y:S02]  /*5150*/  LOP3.LUT R32, R34, 0x28, RZ, 0xfc, !PT ;  /* 0x0000002822207812 */ /* 0x000fe400078efcff */
[----:B------:R-:W-:Y:S02]  /*5160*/  PRMT R36, RZ, 0x7610, R36 ;  /* 0x00007610ff247816 */ /* 0x000fe40000000024 */
[----:B------:R-:W-:Y:S02]  /*5170*/  ISETP.GE.AND P6, PT, R32, UR7, PT ;  /* 0x0000000720007c0c */ /* 0x000fe4000bfc6270 */
[----:B------:R-:W-:-:S03]  /*5180*/  LOP3.LUT R35, R34, 0x38, RZ, 0xfc, !PT ;  /* 0x0000003822237812 */ /* 0x000fc600078efcff */
[----:B------:R0:W3:Y:S01]  /*5190*/  @!P1 LDG.E.U16 R11, desc[UR8][R16.64] ;  /* 0x00000008100b9981 */ /* 0x0000e2000c1e1500 */
[----:B------:R-:W-:Y:S02]  /*51a0*/  ISETP.GE.AND P1, PT, R35, UR7, PT ;  /* 0x0000000723007c0c */ /* 0x000fe4000bf26270 */
[----:B------:R-:W-:Y:S01]  /*51b0*/  PRMT R38, RZ, 0x7610, R38 ;  /* 0x00007610ff267816 */ /* 0x000fe20000000026 */
[----:B------:R-:W3:Y:S01]  /*51c0*/  LDL R35, [R1+0x170] ;  /* 0x0001700001237983 */ /* 0x000ee20000100800 */
[----:B0-----:R-:W-:-:S03]  /*51d0*/  IMAD.WIDE R16, R85, 0x2, R14 ;  /* 0x0000000255107825 */ /* 0x001fc600078e020e */
[----:B------:R-:W3:Y:S04]  /*51e0*/  LDL R85, [R1+0x17c] ;  /* 0x00017c0001557983 */ /* 0x000ee80000100800 */
[----:B------:R0:W3:Y:S02]  /*51f0*/  @!P3 LDG.E.U16 R36, desc[UR8][R16.64] ;  /* 0x000000081024b981 */ /* 0x0000e4000c1e1500 */
[--C-:B0-----:R-:W-:Y:S02]  /*5200*/  IMAD.WIDE R16, R67, 0x2, R14.reuse ;  /* 0x0000000243107825 */ /* 0x101fe400078e020e */
[----:B------:R-:W5:Y:S04]  /*5210*/  LDL R67, [R1+0x180] ;  /* 0x0001800001437983 */ /* 0x000f680000100800 */
[----:B------:R0:W5:Y:S02]  /*5220*/  @!P6 LDG.E.U16 R38, desc[UR8][R16.64] ;  /* 0x000000081026e981 */ /* 0x000164000c1e1500 */
[----:B0-----:R-:W-:-:S02]  /*5230*/  IMAD.WIDE R16, R23, 0x2, R14 ;  /* 0x0000000217107825 */ /* 0x001fc400078e020e */
[----:B------:R-:W5:Y:S01]  /*5240*/  LDL R23, [R1+0x184] ;  /* 0x0001840001177983 */ /* 0x000f620000100800 */
[----:B------:R-:W-:-:S06]  /*5250*/  PRMT R56, RZ, 0x7610, R56 ;  /* 0x00007610ff387816 */ /* 0x000fcc0000000038 */
[----:B------:R2:W5:Y:S01]  /*5260*/  @!P1 LDG.E.U16 R56, desc[UR8][R16.64] ;  /* 0x0000000810389981 */ /* 0x000562000c1e1500 */
[----:B------:R-:W-:Y:S01]  /*5270*/  LOP3.LUT R33, R34, 0x30, RZ, 0xfc, !PT ;  /* 0x0000003022217812 */ /* 0x000fe200078efcff */
[----:B--2---:R-:W-:Y:S02]  /*5280*/  IMAD.WIDE R16, R8, 0x2, R14 ;  /* 0x0000000208107825 */ /* 0x004fe400078e020e */
[----:B------:R-:W2:Y:S01]  /*5290*/  LDL R8, [R1+0x18c] ;  /* 0x00018c0001087983 */ /* 0x000ea20000100800 */
[----:B------:R-:W-:Y:S02]  /*52a0*/  ISETP.GE.AND P0, PT, R33, UR7, PT ;  /* 0x0000000721007c0c */ /* 0x000fe4000bf06270 */
[----:B------:R-:W-:-:S04]  /*52b0*/  LOP3.LUT R33, R34, 0x40, RZ, 0xfc, !PT ;  /* 0x0000004022217812 */ /* 0x000fc800078efcff */
[----:B------:R-:W-:Y:S02]  /*52c0*/  ISETP.GE.AND P2, PT, R33, UR7, PT ;  /* 0x0000000721007c0c */ /* 0x000fe4000bf46270 */
[C---:B------:R-:W-:Y:S02]  /*52d0*/  LOP3.LUT R33, R34.reuse, 0x50, RZ, 0xfc, !PT ;  /* 0x0000005022217812 */ /* 0x040fe400078efcff */
[C---:B------:R-:W-:Y:S02]  /*52e0*/  LOP3.LUT R32, R34.reuse, 0x48, RZ, 0xfc, !PT ;  /* 0x0000004822207812 */ /* 0x040fe400078efcff */
[----:B------:R-:W-:Y:S02]  /*52f0*/  ISETP.GE.AND P4, PT, R33, UR7, PT ;  /* 0x0000000721007c0c */ /* 0x000fe4000bf86270 */
[----:B------:R-:W-:Y:S02]  /*5300*/  LOP3.LUT R33, R34, 0x58, RZ, 0xfc, !PT ;  /* 0x0000005822217812 */ /* 0x000fe400078efcff */
[----:B------:R-:W-:-:S02]  /*5310*/  PRMT R39, RZ, 0x7610, R39 ;  /* 0x00007610ff277816 */ /* 0x000fc40000000027 */
[----:B------:R-:W-:Y:S02]  /*5320*/  ISETP.GE.AND P3, PT, R32, UR7, PT ;  /* 0x0000000720007c0c */ /* 0x000fe4000bf66270 */
[----:B------:R-:W-:Y:S02]  /*5330*/  ISETP.GE.AND P5, PT, R33, UR7, PT ;  /* 0x0000000721007c0c */ /* 0x000fe4000bfa6270 */
[C---:B------:R-:W-:Y:S01]  /*5340*/  LOP3.LUT R32, R34.reuse, 0x60, RZ, 0xfc, !PT ;  /* 0x0000006022207812 */ /* 0x040fe200078efcff */
[----:B------:R3:W2:Y:S01]  /*5350*/  @!P0 LDG.E.U16 R39, desc[UR8][R18.64] ;  /* 0x0000000812278981 */ /* 0x0006a2000c1e1500 */
[----:B------:R-:W-:Y:S02]  /*5360*/  LOP3.LUT R33, R34, 0x68, RZ, 0xfc, !PT ;  /* 0x0000006822217812 */ /* 0x000fe400078efcff */
[----:B------:R-:W-:Y:S02]  /*5370*/  ISETP.GE.AND P6, PT, R32, UR7, PT ;  /* 0x0000000720007c0c */ /* 0x000fe4000bfc6270 */
[----:B------:R-:W-:Y:S01]  /*5380*/  ISETP.GE.AND P0, PT, R33, UR7, PT ;  /* 0x0000000721007c0c */ /* 0x000fe2000bf06270 */
[----:B----4-:R-:W-:-:S02]  /*5390*/  IMAD.WIDE R32, R77, 0x2, R14 ;  /* 0x000000024d207825 */ /* 0x010fc400078e020e */
[----:B------:R-:W4:Y:S01]  /*53a0*/  LDL R77, [R1+0x188] ;  /* 0x00018800014d7983 */ /* 0x000f220000100800 */
[----:B------:R-:W-:Y:S01]  /*53b0*/  PRMT R57, RZ, 0x7610, R57 ;  /* 0x00007610ff397816 */ /* 0x000fe20000000039 */
[----:B---3--:R-:W-:Y:S01]  /*53c0*/  IMAD.WIDE R18, R35, 0x2, R14 ;  /* 0x0000000223127825 */ /* 0x008fe200078e020e */
[----:B------:R-:W-:Y:S02]  /*53d0*/  PRMT R58, RZ, 0x7610, R58 ;  /* 0x00007610ff3a7816 */ /* 0x000fe4000000003a */
[C---:B------:R-:W-:Y:S02]  /*53e0*/  LOP3.LUT R35, R34.reuse, 0x70, RZ, 0xfc, !PT ;  /* 0x0000007022237812 */ /* 0x040fe400078efcff */
[----:B------:R-:W-:Y:S01]  /*53f0*/  LOP3.LUT R34, R34, 0x78, RZ, 0xfc, !PT ;  /* 0x0000007822227812 */ /* 0x000fe200078efcff */
[----:B------:R-:W3:Y:S01]  /*5400*/  @!P2 LDG.E.U16 R57, desc[UR8][R18.64] ;  /* 0x000000081239a981 */ /* 0x000ee2000c1e1500 */
[----:B------:R-:W-:Y:S02]  /*5410*/  ISETP.GE.AND P1, PT, R35, UR7, PT ;  /* 0x0000000723007c0c */ /* 0x000fe4000bf26270 */
[----:B------:R-:W-:Y:S01]  /*5420*/  ISETP.GE.AND P2, PT, R34, UR7, PT ;  /* 0x0000000722007c0c */ /* 0x000fe2000bf46270 */
[----:B------:R5:W3:Y:S01]  /*5430*/  @!P3 LDG.E.U16 R58, desc[UR8][R32.64] ;  /* 0x00000008203ab981 */ /* 0x000ae2000c1e1500 */
[----:B------:R-:W-:Y:S01]  /*5440*/  PRMT R66, RZ, 0x7610, R66 ;  /* 0x00007610ff427816 */ /* 0x000fe20000000042 */
[----:B-----5:R-:W-:-:S02]  /*5450*/  IMAD.WIDE R32, R67, 0x2, R14 ;  /* 0x0000000243207825 */ /* 0x020fc400078e020e */
[----:B------:R-:W5:Y:S02]  /*5460*/  LDL R67, [R1+0xc] ;  /* 0x00000c0001437983 */ /* 0x000f640000100800 */
[--C-:B------:R-:W-:Y:S02]  /*5470*/  IMAD.WIDE R34, R23, 0x2, R14.reuse ;  /* 0x0000000217227825 */ /* 0x100fe400078e020e */
[----:B------:R-:W3:Y:S04]  /*5480*/  LDL.LU R23, [R1+0x14c] ;  /* 0x00014c0001177983 */ /* 0x000ee80000300800 */
[----:B------:R-:W5:Y:S04]  /*5490*/  LDL.LU R87, [R1+0xa4] ;  /* 0x0000a40001577983 */ /* 0x000f680000300800 */
[----:B------:R-:W5:Y:S01]  /*54a0*/  LDL.LU R86, [R1+0x120] ;  /* 0x0001200001567983 */ /* 0x000f620000300800 */
[----:B------:R-:W-:-:S03]  /*54b0*/  IMAD.WIDE R18, R85, 0x2, R14 ;  /* 0x0000000255127825 */ /* 0x000fc600078e020e */
[----:B------:R-:W5:Y:S04]  /*54c0*/  LDL.LU R85, [R1+0x9c] ;  /* 0x00009c0001557983 */ /* 0x000f680000300800 */
[----:B------:R-:W5:Y:S01]  /*54d0*/  @!P0 LDG.E.U16 R66, desc[UR8][R34.64] ;  /* 0x0000000822428981 */ /* 0x000f62000c1e1500 */
[----:B------:R-:W-:-:S06]  /*54e0*/  PRMT R64, RZ, 0x7610, R64 ;  /* 0x00007610ff407816 */ /* 0x000fcc0000000040 */
[----:B------:R2:W5:Y:S04]  /*54f0*/  @!P5 LDG.E.U16 R64, desc[UR8][R18.64] ;  /* 0x000000081240d981 */ /* 0x000568000c1e1500 */
[----:B------:R-:W5:Y:S04]  /*5500*/  LDL R34, [R1+0x114] ;  /* 0x0001140001227983 */ /* 0x000f680000100800 */
[----:B------:R-:W5:Y:S01]  /*5510*/  LDL.LU R115, [R1+0x98] ;  /* 0x0000980001737983 */ /* 0x000f620000300800 */
[----:B--2---:R-:W-:-:S03]  /*5520*/  IMAD.WIDE R18, R8, 0x2, R14 ;  /* 0x0000000208127825 */ /* 0x004fc600078e020e */
[----:B------:R-:W2:Y:S01]  /*5530*/  LDL.LU R8, [R1+0x38] ;  /* 0x0000380001087983 */ /* 0x000ea20000300800 */
[----:B------:R-:W-:Y:S02]  /*5540*/  PRMT R65, RZ, 0x7610, R65 ;  /* 0x00007610ff417816 */ /* 0x000fe40000000041 */
[----:B------:R-:W-:-:S04]  /*5550*/  PRMT R59, RZ, 0x7610, R59 ;  /* 0x00007610ff3b7816 */ /* 0x000fc8000000003b */
[----:B------:R0:W2:Y:S04]  /*5560*/  @!P6 LDG.E.U16 R65, desc[UR8][R32.64] ;  /* 0x000000082041e981 */ /* 0x0000a8000c1e1500 */
[----:B------:R4:W2:Y:S01]  /*5570*/  @!P4 LDG.E.U16 R59, desc[UR8][R16.64] ;  /* 0x00000008103bc981 */ /* 0x0008a2000c1e1500 */
[----:B0-----:R-:W-:Y:S02]  /*5580*/  PRMT R32, RZ, 0x7610, R32 ;  /* 0x00007610ff207816 */ /* 0x001fe40000000020 */
[----:B------:R-:W-:-:S06]  /*5590*/  PRMT R33, RZ, 0x7610, R33 ;  /* 0x00007610ff217816 */ /* 0x000fcc0000000021 */
[----:B------:R-:W2:Y:S01]  /*55a0*/  @!P2 LDG.E.U16 R33, desc[UR8][R18.64] ;  /* 0x000000081221a981 */ /* 0x000ea2000c1e1500 */
[----:B----4-:R-:W-:-:S05]  /*55b0*/  IMAD.WIDE R16, R77, 0x2, R14 ;  /* 0x000000024d107825 */ /* 0x010fca00078e020e */
[----:B------:R0:W4:Y:S02]  /*55c0*/  @!P1 LDG.E.U16 R32, desc[UR8][R16.64] ;  /* 0x0000000810209981 */ /* 0x000124000c1e1500 */
[----:B0-----:R-:W-:-:S04]  /*55d0*/  LOP3.LUT R16, R72, 0x7f, RZ, 0xc0, !PT ;  /* 0x0000007f48107812 */ /* 0x001fc800078ec0ff */
[----:B------:R-:W-:Y:S01]  /*55e0*/  ISETP.GE.AND P0, PT, R16, UR7, PT ;  /* 0x0000000710007c0c */ /* 0x000fe2000bf06270 */
[----:B------:R0:W-:Y:S01]  /*55f0*/  STL [R1+0x198], R14 ;  /* 0x0001980e01007387 */ /* 0x0001e20000100800 */
[----:B------:R-:W-:Y:S02]  /*5600*/  PRMT R76, RZ, 0x7610, R76 ;  /* 0x00007610ff4c7816 */ /* 0x000fe4000000004c */
[----:B------:R-:W-:Y:S02]  /*5610*/  PRMT R75, RZ, 0x7610, R75 ;  /* 0x00007610ff4b7816 */ /* 0x000fe4000000004b */
[-C--:B---3--:R-:W-:Y:S01]  /*5620*/  IADD3 R16, P1, PT, R23, R10.reuse, RZ ;  /* 0x0000000a17107210 */ /* 0x088fe20007f3e0ff */
[----:B0-----:R-:W3:Y:S01]  /*5630*/  LDL.LU R14, [R1+0x88] ;  /* 0x00008800010e7983 */ /* 0x001ee20000300800 */
[----:B-----5:R-:W-:-:S03]  /*5640*/  IADD3 R18, P2, PT, R86, R10, RZ ;  /* 0x0000000a56127210 */ /* 0x020fc60007f5e0ff */
[----:B------:R0:W-:Y:S02]  /*5650*/  STL [R1+0x194], R15 ;  /* 0x0001940f01007387 */ /* 0x0001e40000100800 */
[--C-:B------:R-:W-:Y:S01]  /*5660*/  IMAD.X R19, R85, 0x1, R9.reuse, P2 ;  /* 0x0000000155137824 */ /* 0x100fe200010e0609 */
[----:B------:R-:W-:Y:S01]  /*5670*/  BAR.SYNC.DEFER_BLOCKING 0x0 ;  /* 0x0000000000007b1d */ /* 0x000fe20000010000 */
[----:B------:R-:W-:-:S05]  /*5680*/  IMAD.X R17, R87, 0x1, R9, P1 ;  /* 0x0000000157117824 */ /* 0x000fca00008e0609 */
[----:B0-----:R-:W5:Y:S04]  /*5690*/  LDL.LU R15, [R1+0x104] ;  /* 0x00010400010f7983 */ /* 0x001f680000300800 */
[----:B------:R-:W3:Y:S01]  /*56a0*/  LDL R35, [R1+0x2c] ;  /* 0x00002c0001237983 */ /* 0x000ee20000100800 */
[----:B------:R-:W-:-:S03]  /*56b0*/  PRMT R74, RZ, 0x7610, R74 ;  /* 0x00007610ff4a7816 */ /* 0x000fc6000000004a */
[----:B------:R0:W5:Y:S04]  /*56c0*/  @!P0 LDG.E.U16 R76, desc[UR8][R18.64] ;  /* 0x00000008124c8981 */ /* 0x000168000c1e1500 */
[----:B------:R1:W5:Y:S01]  /*56d0*/  @!P0 LDG.E.U16 R75, desc[UR8][R16.64] ;  /* 0x00000008104b8981 */ /* 0x000362000c1e1500 */
[----:B0-----:R-:W-:-:S05]  /*56e0*/  IADD3 R18, P1, PT, R115, R10, RZ ;  /* 0x0000000a73127210 */ /* 0x001fca0007f3e0ff */
[--C-:B------:R-:W-:Y:S01]  /*56f0*/  IMAD.X R19, R67, 0x1, R9.reuse, P1 ;  /* 0x0000000143137824 */ /* 0x100fe200008e0609 */
[-C--:B-1----:R-:W-:Y:S02]  /*5700*/  IADD3 R16, P1, PT, R34, R10.reuse, RZ ;  /* 0x0000000a22107210 */ /* 0x082fe40007f3e0ff */
[----:B------:R-:W5:Y:S04]  /*5710*/  LDL R34, [R1+0xc4] ;  /* 0x0000c40001227983 */ /* 0x000f680000100800 */
[----:B------:R0:W5:Y:S02]  /*5720*/  @!P0 LDG.E.U16 R74, desc[UR8][R18.64] ;  /* 0x00000008124a8981 */ /* 0x000164000c1e1500 */
[C---:B0-----:R-:W-:Y:S02]  /*5730*/  IMAD.IADD R18, R105.reuse, 0x1, R10 ;  /* 0x0000000169127824 */ /* 0x041fe400078e020a */
[----:B--2---:R-:W-:Y:S01]  /*5740*/  IMAD.X R17, R8, 0x1, R9, P1 ;  /* 0x0000000108117824 */ /* 0x004fe200008e0609 */
[----:B------:R-:W-:Y:S01]  /*5750*/  STL [R1+0x228], R8 ;  /* 0x0002280801007387 */ /* 0x000fe20000100800 */
[----:B------:R-:W-:-:S03]  /*5760*/  IADD3 RZ, P1, PT, R105, R10, RZ ;  /* 0x0000000a69ff7210 */ /* 0x000fc60007f3e0ff */
[----:B------:R0:W-:Y:S04]  /*5770*/  STL [R1+0x1e8], R105 ;  /* 0x0001e86901007387 */ /* 0x0001e80000100800 */
[----:B0-----:R-:W2:Y:S01]  /*5780*/  LDL.LU R105, [R1+0xc8] ;  /* 0x0000c80001697983 */ /* 0x001ea20000300800 */
[----:B------:R-:W-:Y:S01]  /*5790*/  PRMT R73, RZ, 0x7610, R73 ;  /* 0x00007610ff497816 */ /* 0x000fe20000000049 */
[----:B------:R-:W-:-:S05]  /*57a0*/  IMAD.SHL.U32 R77, R72, 0x2, RZ ;  /* 0x00000002484d7824 */ /* 0x000fca00078e00ff */
[----:B------:R0:W5:Y:S01]  /*57b0*/  @!P0 LDG.E.U16 R73, desc[UR8][R16.64] ;  /* 0x0000000810498981 */ /* 0x000162000c1e1500 */
[----:B------:R-:W-:Y:S02]  /*57c0*/  IADD3 RZ, P2, PT, R104, R10, RZ ;  /* 0x0000000a68ff7210 */ /* 0x000fe40007f5e0ff */
[----:B0-----:R-:W-:Y:S02]  /*57d0*/  LOP3.LUT R16, R72, 0x1c0, RZ, 0xc0, !PT ;  /* 0x000001c048107812 */ /* 0x001fe400078ec0ff */
[----:B------:R-:W-:Y:S02]  /*57e0*/  PRMT R17, RZ, 0x7610, R17 ;  /* 0x00007610ff117816 */ /* 0x000fe40000000011 */
[----:B------:R-:W-:Y:S01]  /*57f0*/  SHF.R.U32.HI R16, RZ, 0x2, R16 ;  /* 0x00000002ff107819 */ /* 0x000fe20000011610 */
[----:B------:R-:W-:Y:S03]  /*5800*/  STL [R1+0x1ec], R104 ;  /* 0x0001ec6801007387 */ /* 0x000fe60000100800 */
[----:B------:R-:W-:-:S02]  /*5810*/  LOP3.LUT R16, R16, 0x3fe, R77, 0x78, !PT ;  /* 0x000003fe10107812 */ /* 0x000fc400078e784d */
[----:B------:R-:W-:-:S03]  /*5820*/  PRMT R71, RZ, 0x7610, R71 ;  /* 0x00007610ff477816 */ /* 0x000fc60000000047 */
[----:B----4-:R0:W-:Y:S04]  /*5830*/  STS.U16 [R16+UR5+0x13800], R32 ;  /* 0x0138002010007988 */ /* 0x0101e80008000405 */
[----:B------:R-:W-:Y:S01]  /*5840*/  STS.U16 [R16+UR5+0x13c00], R33 ;  /* 0x013c002110007988 */ /* 0x000fe20008000405 */
[----:B0-----:R-:W-:Y:S02]  /*5850*/  IMAD.IADD R32, R103, 0x1, R10 ;  /* 0x0000000167207824 */ /* 0x001fe400078e020a */
[----:B---3--:R-:W-:-:S05]  /*5860*/  IMAD.X R19, R35, 0x1, R9, P1 ;  /* 0x0000000123137824 */ /* 0x008fca00008e0609 */
[----:B------:R0:W3:Y:S01]  /*5870*/  @!P0 LDG.E.U16 R17, desc[UR8][R18.64] ;  /* 0x0000000812118981 */ /* 0x0000e2000c1e1500 */
[----:B------:R-:W-:Y:S01]  /*5880*/  IADD3 RZ, P1, PT, R103, R10, RZ ;  /* 0x0000000a67ff7210 */ /* 0x000fe20007f3e0ff */
[----:B0-----:R-:W-:Y:S02]  /*5890*/  IMAD.IADD R18, R104, 0x1, R10 ;  /* 0x0000000168127824 */ /* 0x001fe400078e020a */
[----:B------:R-:W4:Y:S01]  /*58a0*/  LDL.LU R104, [R1+0x28] ;  /* 0x0000280001687983 */ /* 0x000f220000300800 */
[----:B------:R-:W-:-:S03]  /*58b0*/  IADD3.X R19, PT, PT, R106, R9, RZ, P2, !PT ;  /* 0x000000096a137210 */ /* 0x000fc600017fe4ff */
[----:B------:R0:W-:Y:S01]  /*58c0*/  STL [R1+0x1f0], R106 ;  /* 0x0001f06a01007387 */ /* 0x0001e20000100800 */
[----:B------:R-:W-:-:S03]  /*58d0*/  IADD3 RZ, P2, PT, R102, R10, RZ ;  /* 0x0000000a66ff7210 */ /* 0x000fc60007f5e0ff */
[----:B------:R1:W3:Y:S04]  /*58e0*/  @!P0 LDG.E.U16 R71, desc[UR8][R18.64] ;  /* 0x0000000812478981 */ /* 0x0002e8000c1e1500 */
[----:B0-----:R-:W3:Y:S04]  /*58f0*/  LDL.LU R106, [R1+0xc0] ;  /* 0x0000c000016a7983 */ /* 0x001ee80000300800 */
[----:B------:R0:W-:Y:S01]  /*5900*/  STL [R1+0x1f4], R103 ;  /* 0x0001f46701007387 */ /* 0x0001e20000100800 */
[----:B-1----:R-:W-:-:S03]  /*5910*/  IMAD.IADD R18, R102, 0x1, R10 ;  /* 0x0000000166127824 */ /* 0x002fc600078e020a */
[----:B0-----:R-:W3:Y:S04]  /*5920*/  LDL.LU R103, [R1+0x24] ;  /* 0x0000240001677983 */ /* 0x001ee80000300800 */
[----:B--2---:R-:W-:Y:S01]  /*5930*/  STL [R1+0x1f8], R105 ;  /* 0x0001f86901007387 */ /* 0x004fe20000100800 */
[----:B------:R-:W-:-:S03]  /*5940*/  IMAD.X R33, R105, 0x1, R9, P1 ;  /* 0x0000000169217824 */ /* 0x000fc600008e0609 */
[----:B------:R0:W-:Y:S04]  /*5950*/  STL [R1+0x1fc], R102 ;  /* 0x0001fc6601007387 */ /* 0x0001e80000100800 */
[----:B------:R-:W2:Y:S04]  /*5960*/  LDL R8, [R1+0xb8] ;  /* 0x0000b80001087983 */ /* 0x000ea80000100800 */
[----:B0-----:R-:W2:Y:S04]  /*5970*/  LDL.LU R102, [R1+0x20] ;  /* 0x0000200001667983 */ /* 0x001ea80000300800 */
[----:B------:R-:W2:Y:S01]  /*5980*/  LDL.LU R105, [R1+0xbc] ;  /* 0x0000bc0001697983 */ /* 0x000ea20000300800 */
[----:B------:R-:W-:-:S03]  /*5990*/  IADD3 RZ, P1, PT, R101, R10, RZ ;  /* 0x0000000a65ff7210 */ /* 0x000fc60007f3e0ff */
[----:B------:R0:W-:Y:S01]  /*59a0*/  STS.U16 [R16+UR5+0x10400], R11 ;  /* 0x0104000b10007988 */ /* 0x0001e20008000405 */
[----:B------:R-:W-:Y:S01]  /*59b0*/  PRMT R70, RZ, 0x7610, R70 ;  /* 0x00007610ff467816 */ /* 0x000fe20000000046 */
[----:B-----5:R-:W-:Y:S01]  /*59c0*/  IMAD.X R19, R34, 0x1, R9, P2 ;  /* 0x0000000122137824 */ /* 0x020fe200010e0609 */
[----:B0-----:R-:W-:Y:S01]  /*59d0*/  PRMT R11, RZ, 0x7610, R11 ;  /* 0x00007610ff0b7816 */ /* 0x001fe2000000000b */
[----:B------:R-:W-:Y:S01]  /*59e0*/  STS.U16 [R16+UR5+0x10000], R2 ;  /* 0x0100000210007988 */ /* 0x000fe20008000405 */
[----:B------:R-:W-:-:S03]  /*59f0*/  IADD3 RZ, P2, PT, R100, R10, RZ ;  /* 0x0000000a64ff7210 */ /* 0x000fc60007f5e0ff */
[----:B------:R-:W-:Y:S04]  /*5a00*/  STS.U16 [R16+UR5+0x10800], R12 ;  /* 0x0108000c10007988 */ /* 0x000fe80008000405 */
[----:B------:R0:W5:Y:S01]  /*5a10*/  @!P0 LDG.E.U16 R11, desc[UR8][R32.64] ;  /* 0x00000008200b8981 */ /* 0x000162000c1e1500 */
[----:B------:R-:W-:-:S03]  /*5a20*/  IMAD.IADD R34, R99, 0x1, R10 ;  /* 0x0000000163227824 */ /* 0x000fc600078e020a */
[----:B------:R-:W-:Y:S04]  /*5a30*/  STS.U16 [R16+UR5+0x10c00], R36 ;  /* 0x010c002410007988 */ /* 0x000fe80008000405 */
[----:B------:R-:W-:Y:S01]  /*5a40*/  STS.U16 [R16+UR5+0x11000], R37 ;  /* 0x0110002510007988 */ /* 0x000fe20008000405 */
[----:B0-----:R-:W-:-:S03]  /*5a50*/  IMAD.IADD R32, R101, 0x1, R10 ;  /* 0x0000000165207824 */ /* 0x001fc600078e020a */
[----:B------:R-:W-:Y:S04]  /*5a60*/  STS.U16 [R16+UR5+0x11400], R38 ;  /* 0x0114002610007988 */ /* 0x000fe80008000405 */
[----:B------:R-:W-:Y:S04]  /*5a70*/  STS.U16 [R16+UR5+0x11800], R39 ;  /* 0x0118002710007988 */ /* 0x000fe80008000405 */
[----:B------:R-:W-:Y:S04]  /*5a80*/  STS.U16 [R16+UR5+0x11c00], R56 ;  /* 0x011c003810007988 */ /* 0x000fe80008000405 */
[----:B------:R-:W-:Y:S04]  /*5a90*/  STS.U16 [R16+UR5+0x12000], R57 ;  /* 0x0120003910007988 */ /* 0x000fe80008000405 */
[----:B------:R-:W-:Y:S04]  /*5aa0*/  STS.U16 [R16+UR5+0x12400], R58 ;  /* 0x0124003a10007988 */ /* 0x000fe80008000405 */
[----:B------:R-:W-:Y:S04]  /*5ab0*/  STS.U16 [R16+UR5+0x12800], R59 ;  /* 0x0128003b10007988 */ /* 0x000fe80008000405 */
[----:B------:R-:W-:Y:S04]  /*5ac0*/  STS.U16 [R16+UR5+0x12c00], R64 ;  /* 0x012c004010007988 */ /* 0x000fe80008000405 */
[----:B------:R-:W-:Y:S04]  /*5ad0*/  STS.U16 [R16+UR5+0x13000], R65 ;  /* 0x0130004110007988 */ /* 0x000fe80008000405 */
[----:B------:R0:W-:Y:S01]  /*5ae0*/  STS.U16 [R16+UR5+0x13400], R66 ;  /* 0x0134004210007988 */ /* 0x0001e20008000405 */
[----:B----4-:R-:W-:Y:S01]  /*5af0*/  IMAD.X R33, R104, 0x1, R9, P1 ;  /* 0x0000000168217824 */ /* 0x010fe200008e0609 */
[----:B------:R-:W-:-:S02]  /*5b00*/  IADD3 RZ, P1, PT, R99, R10, RZ ;  /* 0x0000000a63ff7210 */ /* 0x000fc40007f3e0ff */
[----:B------:R1:W4:Y:S04]  /*5b10*/  @!P0 LDG.E.U16 R70, desc[UR8][R18.64] ;  /* 0x0000000812468981 */ /* 0x000328000c1e1500 */
[----:B------:R-:W-:Y:S01]  /*5b20*/  STL [R1+0x200], R101 ;  /* 0x0002006501007387 */ /* 0x000fe20000100800 */
[----:B0-----:R-:W-:-:S03]  /*5b30*/  PRMT R16, RZ, 0x7610, R16 ;  /* 0x00007610ff107816 */ /* 0x001fc60000000010 */
[----:B------:R-:W-:Y:S01]  /*5b40*/  STL [R1+0x204], R104 ;  /* 0x0002046801007387 */ /* 0x000fe20000100800 */
[----:B-1----:R-:W-:-:S03]  /*5b50*/  PRMT R18, RZ, 0x7610, R18 ;  /* 0x00007610ff127816 */ /* 0x002fc60000000012 */
[----:B------:R-:W-:Y:S01]  /*5b60*/  STL [R1+0x208], R100 ;  /* 0x0002086401007387 */ /* 0x000fe20000100800 */
[----:B------:R-:W-:-:S03]  /*5b70*/  PRMT R69, RZ, 0x7610, R69 ;  /* 0x00007610ff457816 */ /* 0x000fc60000000045 */
[----:B---3--:R-:W-:Y:S01]  /*5b80*/  STL [R1+0x20c], R106 ;  /* 0x00020c6a01007387 */ /* 0x008fe20000100800 */
[----:B------:R-:W-:-:S03]  /*5b90*/  PRMT R19, RZ, 0x7610, R19 ;  /* 0x00007610ff137816 */ /* 0x000fc60000000013 */
[----:B------:R0:W3:Y:S01]  /*5ba0*/  @!P0 LDG.E.U16 R16, desc[UR8][R32.64] ;  /* 0x0000000820108981 */ /* 0x0000e2000c1e1500 */
[----:B------:R-:W-:Y:S01]  /*5bb0*/  IMAD.X R35, R103, 0x1, R9, P1 ;  /* 0x0000000167237824 */ /* 0x000fe200008e0609 */
[----:B------:R-:W-:Y:S02]  /*5bc0*/  IADD3 RZ, P1, PT, R97, R10, RZ ;  /* 0x0000000a61ff7210 */ /* 0x000fe40007f3e0ff */
[----:B------:R-:W-:Y:S01]  /*5bd0*/  STL [R1+0x210], R99 ;  /* 0x0002106301007387 */ /* 0x000fe20000100800 */
[----:B0-----:R-:W-:-:S03]  /*5be0*/  IMAD.IADD R32, R100, 0x1, R10 ;  /* 0x0000000164207824 */ /* 0x001fc600078e020a */
[----:B------:R-:W-:Y:S01]  /*5bf0*/  STL [R1+0x214], R103 ;  /* 0x0002146701007387 */ /* 0x000fe20000100800 */
[----:B------:R-:W-:Y:S01]  /*5c00*/  IMAD.X R33, R106, 0x1, R9, P2 ;  /* 0x000000016a217824 */ /* 0x000fe200010e0609 */
[----:B------:R-:W-:Y:S02]  /*5c10*/  IADD3 RZ, P2, PT, R98, R10, RZ ;  /* 0x0000000a62ff7210 */ /* 0x000fe40007f5e0ff */
[----:B------:R0:W3:Y:S04]  /*5c20*/  @!P0 LDG.E.U16 R18, desc[UR8][R34.64] ;  /* 0x0000000822128981 */ /* 0x0000e8000c1e1500 */
[----:B------:R-:W-:Y:S01]  /*5c30*/  STL [R1+0x218], R98 ;  /* 0x0002186201007387 */ /* 0x000fe20000100800 */
[----:B------:R-:W-:-:S03]  /*5c40*/  IMAD.IADD R36, R95, 0x1, R10 ;  /* 0x000000015f247824 */ /* 0x000fc600078e020a */
[----:B------:R1:W3:Y:S01]  /*5c50*/  @!P0 LDG.E.U16 R69, desc[UR8][R32.64] ;  /* 0x0000000820458981 */ /* 0x0002e2000c1e1500 */
[--C-:B0-----:R-:W-:Y:S02]  /*5c60*/  IMAD.IADD R34, R97, 0x1, R10.reuse ;  /* 0x0000000161227824 */ /* 0x101fe400078e020a */
[----:B-1----:R-:W-:Y:S02]  /*5c70*/  IMAD.IADD R32, R98, 0x1, R10 ;  /* 0x0000000162207824 */ /* 0x002fe400078e020a */
[--C-:B--2---:R-:W-:Y:S01]  /*5c80*/  IMAD.X R35, R102, 0x1, R9.reuse, P1 ;  /* 0x0000000166237824 */ /* 0x104fe200008e0609 */
[----:B------:R-:W-:Y:S01]  /*5c90*/  IADD3 RZ, P1, PT, R95, R10, RZ ;  /* 0x0000000a5fff7210 */ /* 0x000fe20007f3e0ff */
[----:B------:R-:W-:Y:S01]  /*5ca0*/  STL [R1+0x21c], R105 ;  /* 0x00021c6901007387 */ /* 0x000fe20000100800 */
[----:B------:R-:W-:-:S03]  /*5cb0*/  IMAD.X R33, R105, 0x1, R9, P2 ;  /* 0x0000000169217824 */ /* 0x000fc600010e0609 */
[----:B------:R-:W-:Y:S01]  /*5cc0*/  STL [R1+0x220], R97 ;  /* 0x0002206101007387 */ /* 0x000fe20000100800 */
[----:B------:R-:W-:-:S03]  /*5cd0*/  IADD3 RZ, P2, PT, R96, R10, RZ ;  /* 0x0000000a60ff7210 */ /* 0x000fc60007f5e0ff */
[----:B------:R-:W-:Y:S01]  /*5ce0*/  STL [R1+0x224], R102 ;  /* 0x0002246601007387 */ /* 0x000fe20000100800 */
[----:B------:R-:W-:-:S03]  /*5cf0*/  IMAD.X R37, R8, 0x1, R9, P1 ;  /* 0x0000000108257824 */ /* 0x000fc600008e0609 */
[----:B------:R0:W-:Y:S04]  /*5d00*/  STL [R1+0x22c], R96 ;  /* 0x00022c6001007387 */ /* 0x0001e80000100800 */
[----:B------:R1:W2:Y:S04]  /*5d10*/  @!P0 LDG.E.U16 R19, desc[UR8][R34.64] ;  /* 0x0000000822138981 */ /* 0x0002a8000c1e1500 */
[----:B------:R-:W-:Y:S04]  /*5d20*/  STL [R1+0x230], R112 ;  /* 0x0002307001007387 */ /* 0x000fe80000100800 */
[----:B------:R5:W-:Y:S01]  /*5d30*/  STL [R1+0x234], R95 ;  /* 0x0002345f01007387 */ /* 0x000be20000100800 */
[----:B-1----:R-:W-:-:S03]  /*5d40*/  IADD3 R34, PT, PT, R96, R10, RZ ;  /* 0x0000000a60227210 */ /* 0x002fc60007ffe0ff */
[----:B0-----:R-:W2:Y:S04]  /*5d50*/  LDL R96, [R1+0x144] ;  /* 0x0001440001607983 */ /* 0x001ea80000100800 */
[----:B------:R-:W2:Y:S04]  /*5d60*/  LDL R102, [R1+0x8c] ;  /* 0x00008c0001667983 */ /* 0x000ea80000100800 */
[----:B-----5:R-:W5:Y:S04]  /*5d70*/  LDL R95, [R1+0x110] ;  /* 0x00011000015f7983 */ /* 0x020f680000100800 */
[----:B------:R-:W2:Y:S04]  /*5d80*/  LDL R8, [R1+0x4] ;  /* 0x0000040001087983 */ /* 0x000ea80000100800 */
[----:B------:R-:W2:Y:S04]  /*5d90*/  LDL.LU R105, [R1+0x10] ;  /* 0x0000100001697983 */ /* 0x000ea80000300800 */
[----:B------:R-:W2:Y:S04]  /*5da0*/  LDL.LU R98, [R1+0xa8] ;  /* 0x0000a80001627983 */ /* 0x000ea80000300800 */
[----:B------:R-:W2:Y:S04]  /*5db0*/  LDL.LU R103, [R1+0x14] ;  /* 0x0000140001677983 */ /* 0x000ea80000300800 */
[----:B------:R-:W2:Y:S04]  /*5dc0*/  LDL.LU R99, [R1+0xac] ;  /* 0x0000ac0001637983 */ /* 0x000ea80000300800 */
[----:B------:R-:W2:Y:S04]  /*5dd0*/  LDL.LU R106, [R1+0x18] ;  /* 0x00001800016a7983 */ /* 0x000ea80000300800 */
[----:B------:R-:W2:Y:S04]  /*5de0*/  LDL.LU R100, [R1+0xb0] ;  /* 0x0000b00001647983 */ /* 0x000ea80000300800 */
[----:B------:R-:W2:Y:S04]  /*5df0*/  LDL.LU R104, [R1+0x1c] ;  /* 0x00001c0001687983 */ /* 0x000ea80000300800 */
[----:B------:R-:W2:Y:S01]  /*5e00*/  LDL.LU R101, [R1+0xb4] ;  /* 0x0000b40001657983 */ /* 0x000ea20000300800 */
[----:B------:R-:W-:Y:S01]  /*5e10*/  PRMT R68, RZ, 0x7610, R68 ;  /* 0x00007610ff447816 */ /* 0x000fe20000000044 */
[----:B------:R-:W-:Y:S01]  /*5e20*/  IMAD.X R35, R112, 0x1, R9, P2 ;  /* 0x0000000170237824 */ /* 0x000fe200010e0609 */
[----:B------:R-:W-:-:S02]  /*5e30*/  PRMT R64, RZ, 0x7610, R64 ;  /* 0x00007610ff407816 */ /* 0x000fc40000000040 */
[----:B------:R-:W-:Y:S02]  /*5e40*/  PRMT R59, RZ, 0x7610, R59 ;  /* 0x00007610ff3b7816 */ /* 0x000fe4000000003b */
[----:B------:R-:W-:Y:S01]  /*5e50*/  PRMT R58, RZ, 0x7610, R58 ;  /* 0x00007610ff3a7816 */ /* 0x000fe2000000003a */
[----:B------:R0:W3:Y:S01]  /*5e60*/  @!P0 LDG.E.U16 R68, desc[UR8][R32.64] ;  /* 0x0000000820448981 */ /* 0x0000e2000c1e1500 */
[-C--:B------:R-:W-:Y:S02]  /*5e70*/  IADD3 RZ, P2, PT, R94, R10.reuse, RZ ;  /* 0x0000000a5eff7210 */ /* 0x080fe40007f5e0ff */
[----:B------:R-:W-:Y:S01]  /*5e80*/  IADD3 RZ, P1, PT, R93, R10, RZ ;  /* 0x0000000a5dff7210 */ /* 0x000fe20007f3e0ff */
[----:B------:R1:W3:Y:S01]  /*5e90*/  @!P0 LDG.E.U16 R64, desc[UR8][R34.64] ;  /* 0x0000000822408981 */ /* 0x0002e2000c1e1500 */
[----:B------:R-:W-:Y:S02]  /*5ea0*/  PRMT R57, RZ, 0x7610, R57 ;  /* 0x00007610ff397816 */ /* 0x000fe40000000039 */
[----:B------:R-:W-:Y:S01]  /*5eb0*/  PRMT R56, RZ, 0x7610, R56 ;  /* 0x00007610ff387816 */ /* 0x000fe20000000038 */
[----:B------:R-:W-:Y:S01]  /*5ec0*/  IMAD.IADD R38, R13, 0x1, R10 ;  /* 0x000000010d267824 */ /* 0x000fe200078e020a */
[----:B------:R-:W-:-:S02]  /*5ed0*/  PRMT R12, RZ, 0x7610, R12 ;  /* 0x00007610ff0c7816 */ /* 0x000fc4000000000c */
[----:B------:R-:W-:Y:S01]  /*5ee0*/  PRMT R2, RZ, 0x7610, R2 ;  /* 0x00007610ff027816 */ /* 0x000fe20000000002 */
[----:B------:R-:W-:Y:S01]  /*5ef0*/  IMAD.IADD R66, R0, 0x1, R10 ;  /* 0x0000000100427824 */ /* 0x000fe200078e020a */
[----:B0-----:R-:W-:Y:S01]  /*5f00*/  PRMT R32, RZ, 0x7610, R32 ;  /* 0x00007610ff207816 */ /* 0x001fe20000000020 */
[----:B-1----:R-:W-:Y:S01]  /*5f10*/  IMAD.IADD R34, R94, 0x1, R10 ;  /* 0x000000015e227824 */ /* 0x002fe200078e020a */
[----:B------:R-:W-:Y:S01]  /*5f20*/  PRMT R65, RZ, 0x7610, R65 ;  /* 0x00007610ff417816 */ /* 0x000fe20000000041 */
[----:B------:R-:W-:Y:S01]  /*5f30*/  IMAD.X R35, R111, 0x1, R9, P2 ;  /* 0x000000016f237824 */ /* 0x000fe200010e0609 */
[----:B------:R-:W3:Y:S04]  /*5f40*/  LDL R97, [R1+0x100] ;  /* 0x0001000001617983 */ /* 0x000ee80000100800 */
[----:B------:R0:W3:Y:S01]  /*5f50*/  @!P0 LDG.E.U16 R32, desc[UR8][R36.64] ;  /* 0x0000000824208981 */ /* 0x0000e2000c1e1500 */
[----:B------:R-:W-:-:S03]  /*5f60*/  PRMT R33, RZ, 0x7610, R33 ;  /* 0x00007610ff217816 */ /* 0x000fc60000000021 */
[----:B------:R1:W3:Y:S01]  /*5f70*/  @!P0 LDG.E.U16 R59, desc[UR8][R34.64] ;  /* 0x00000008223b8981 */ /* 0x0002e2000c1e1500 */
[----:B0-----:R-:W-:Y:S01]  /*5f80*/  IMAD.X R37, R114, 0x1, R9, P1 ;  /* 0x0000000172257824 */ /* 0x001fe200008e0609 */
[C---:B------:R-:W-:Y:S01]  /*5f90*/  IADD3 RZ, P1, PT, R92.reuse, R10, RZ ;  /* 0x0000000a5cff7210 */ /* 0x040fe20007f3e0ff */
[--C-:B------:R-:W-:Y:S02]  /*5fa0*/  IMAD.IADD R36, R93, 0x1, R10.reuse ;  /* 0x000000015d247824 */ /* 0x100fe400078e020a */
[----:B-1----:R-:W-:-:S03]  /*5fb0*/  IMAD.IADD R34, R92, 0x1, R10 ;  /* 0x000000015c227824 */ /* 0x002fc600078e020a */
[----:B------:R0:W3:Y:S02]  /*5fc0*/  @!P0 LDG.E.U16 R33, desc[UR8][R36.64] ;  /* 0x0000000824218981 */ /* 0x0000e4000c1e1500 */
[----:B0-----:R-:W-:Y:S02]  /*5fd0*/  IMAD.IADD R36, R91, 0x1, R10 ;  /* 0x000000015b247824 */ /* 0x001fe400078e020a */
[----:B--2---:R-:W-:Y:S01]  /*5fe0*/  IMAD.X R35, R101, 0x1, R9, P1 ;  /* 0x0000000165237824 */ /* 0x004fe200008e0609 */
[----:B------:R-:W-:-:S04]  /*5ff0*/  IADD3 RZ, P1, PT, R91, R10, RZ ;  /* 0x0000000a5bff7210 */ /* 0x000fc80007f3e0ff */
[----:B------:R0:W2:Y:S01]  /*6000*/  @!P0 LDG.E.U16 R58, desc[UR8][R34.64] ;  /* 0x00000008223a8981 */ /* 0x0000a2000c1e1500 */
[----:B------:R-:W-:Y:S01]  /*6010*/  IMAD.X R37, R104, 0x1, R9, P1 ;  /* 0x0000000168257824 */ /* 0x000fe200008e0609 */
[----:B------:R-:W-:Y:S02]  /*6020*/  IADD3 RZ, P1, PT, R90, R10, RZ ;  /* 0x0000000a5aff7210 */ /* 0x000fe40007f3e0ff */
[----:B0-----:R-:W-:-:S06]  /*6030*/  PRMT R34, RZ, 0x7610, R34 ;  /* 0x00007610ff227816 */ /* 0x001fcc0000000022 */
[----:B------:R0:W2:Y:S01]  /*6040*/  @!P0 LDG.E.U16 R34, desc[UR8][R36.64] ;  /* 0x0000000824228981 */ /* 0x0000a2000c1e1500 */
[----:B------:R-:W-:Y:S01]  /*6050*/  PRMT R35, RZ, 0x7610, R35 ;  /* 0x00007610ff237816 */ /* 0x000fe20000000023 */
[----:B0-----:R-:W-:Y:S02]  /*6060*/  IMAD.IADD R36, R90, 0x1, R10 ;  /* 0x000000015a247824 */ /* 0x001fe400078e020a */
[----:B------:R-:W-:Y:S01]  /*6070*/  IMAD.X R37, R118, 0x1, R9, P1 ;  /* 0x0000000176257824 */ /* 0x000fe200008e0609 */
[----:B------:R-:W-:-:S04]  /*6080*/  IADD3 RZ, P1, PT, R89, R10, RZ ;  /* 0x0000000a59ff7210 */ /* 0x000fc80007f3e0ff */
[----:B------:R0:W2:Y:S02]  /*6090*/  @!P0 LDG.E.U16 R57, desc[UR8][R36.64] ;  /* 0x0000000824398981 */ /* 0x0000a4000c1e1500 */
[----:B0-----:R-:W-:Y:S01]  /*60a0*/  IMAD.IADD R36, R89, 0x1, R10 ;  /* 0x0000000159247824 */ /* 0x001fe200078e020a */
[----:B------:R-:W-:Y:S02]  /*60b0*/  IADD3.X R37, PT, PT, R100, R9, RZ, P1, !PT ;  /* 0x0000000964257210 */ /* 0x000fe40000ffe4ff */
[----:B------:R-:W-:-:S03]  /*60c0*/  IADD3 RZ, P1, PT, R88, R10, RZ ;  /* 0x0000000a58ff7210 */ /* 0x000fc60007f3e0ff */
[----:B------:R0:W2:Y:S02]  /*60d0*/  @!P0 LDG.E.U16 R35, desc[UR8][R36.64] ;  /* 0x0000000824238981 */ /* 0x0000a4000c1e1500 */
[----:B0-----:R-:W-:Y:S02]  /*60e0*/  IMAD.IADD R36, R88, 0x1, R10 ;  /* 0x0000000158247824 */ /* 0x001fe400078e020a */
[----:B------:R-:W-:Y:S01]  /*60f0*/  IMAD.X R37, R106, 0x1, R9, P1 ;  /* 0x000000016a257824 */ /* 0x000fe200008e0609 */
        /* <DEDUP_REMOVED lines=11> */
[----:B0-----:R-:W-:Y:S02]  /*61b0*/  IMAD.IADD R38, R4, 0x1, R10 ;  /* 0x0000000104267824 */ /* 0x001fe400078e020a */
[----:B------:R-:W-:Y:S01]  /*61c0*/  IMAD.X R39, R103, 0x1, R9, P1 ;  /* 0x0000000167277824 */ /* 0x000fe200008e0609 */
[----:B------:R-:W-:-:S04]  /*61d0*/  IADD3 RZ, P1, PT, R3, R10, RZ ;  /* 0x0000000a03ff7210 */ /* 0x000fc80007f3e0ff */
        /* <DEDUP_REMOVED lines=14> */
[----:B0-----:R-:W-:Y:S01]  /*62c0*/  IADD3 R66, PT, PT, R7, R10, RZ ;  /* 0x0000000a07427210 */ /* 0x001fe20007ffe0ff */
[----:B------:R-:W-:-:S05]  /*62d0*/  IMAD.X R67, R113, 0x1, R9, P1 ;  /* 0x0000000171437824 */ /* 0x000fca00008e0609 */
[----:B------:R0:W2:Y:S02]  /*62e0*/  @!P0 LDG.E.U16 R39, desc[UR8][R66.64] ;  /* 0x0000000842278981 */ /* 0x0000a4000c1e1500 */
[----:B0-----:R-:W-:Y:S02]  /*62f0*/  IADD3 R66, P1, PT, R96, R10, RZ ;  /* 0x0000000a60427210 */ /* 0x001fe40007f3e0ff */
[----:B------:R-:W2:Y:S03]  /*6300*/  LDL R96, [R1+0x80] ;  /* 0x0000800001607983 */ /* 0x000ea60000100800 */
[----:B-----5:R-:W-:Y:S02]  /*6310*/  IMAD.X R67, R95, 0x1, R9, P1 ;  /* 0x000000015f437824 */ /* 0x020fe400008e0609 */
[----:B------:R-:W5:Y:S01]  /*6320*/  LDL R95, [R1+0x78] ;  /* 0x00007800015f7983 */ /* 0x000f620000100800 */
[----:B------:R-:W-:-:S06]  /*6330*/  PRMT R84, RZ, 0x7610, R84 ;  /* 0x00007610ff547816 */ /* 0x000fcc0000000054 */
[----:B------:R0:W4:Y:S01]  /*6340*/  @!P0 LDG.E.U16 R84, desc[UR8][R66.64] ;  /* 0x0000000842548981 */ /* 0x000122000c1e1500 */
[----:B------:R-:W-:Y:S02]  /*6350*/  PRMT R83, RZ, 0x7610, R83 ;  /* 0x00007610ff537816 */ /* 0x000fe40000000053 */
[----:B0-----:R-:W-:-:S05]  /*6360*/  IADD3 R66, P1, PT, R102, R10, RZ ;  /* 0x0000000a66427210 */ /* 0x001fca0007f3e0ff */
[--C-:B------:R-:W-:Y:S02]  /*6370*/  IMAD.X R67, R8, 0x1, R9.reuse, P1 ;  /* 0x0000000108437824 */ /* 0x100fe400008e0609 */
[----:B------:R-:W4:Y:S04]  /*6380*/  LDL R8, [R1+0x74] ;  /* 0x0000740001087983 */ /* 0x000f280000100800 */
[----:B------:R0:W4:Y:S01]  /*6390*/  @!P0 LDG.E.U16 R83, desc[UR8][R66.64] ;  /* 0x0000000842538981 */ /* 0x000122000c1e1500 */
[----:B------:R-:W-:Y:S02]  /*63a0*/  PRMT R82, RZ, 0x7610, R82 ;  /* 0x00007610ff527816 */ /* 0x000fe40000000052 */
[----:B0-----:R-:W-:Y:S01]  /*63b0*/  IADD3 R66, P1, PT, R15, R10, RZ ;  /* 0x0000000a0f427210 */ /* 0x001fe20007f3e0ff */
[----:B------:R0:W-:Y:S04]  /*63c0*/  STL [R1+0x19c], R15 ;  /* 0x00019c0f01007387 */ /* 0x0001e80000100800 */
[----:B------:R-:W-:-:S05]  /*63d0*/  IMAD.X R67, R14, 0x1, R9, P1 ;  /* 0x000000010e437824 */ /* 0x000fca00008e0609 */
[----:B------:R3:W4:Y:S04]  /*63e0*/  @!P0 LDG.E.U16 R82, desc[UR8][R66.64] ;  /* 0x0000000842528981 */ /* 0x000728000c1e1500 */
[----:B0-----:R-:W4:Y:S04]  /*63f0*/  LDL.LU R15, [R1+0x108] ;  /* 0x00010800010f7983 */ /* 0x001f280000300800 */
[----:B------:R0:W-:Y:S01]  /*6400*/  STL [R1+0x1a0], R14 ;  /* 0x0001a00e01007387 */ /* 0x0001e20000100800 */
[----:B---3--:R-:W-:-:S03]  /*6410*/  IADD3 R66, P1, PT, R97, R10, RZ ;  /* 0x0000000a61427210 */ /* 0x008fc60007f3e0ff */
[----:B0-----:R-:W3:Y:S04]  /*6420*/  LDL.LU R14, [R1] ;  /* 0x00000000010e7983 */ /* 0x001ee80000300800 */
[----:B------:R-:W3:Y:S01]  /*6430*/  LDL R102, [R1+0xf8] ;  /* 0x0000f80001667983 */ /* 0x000ee20000100800 */
[----:B--2---:R-:W-:-:S03]  /*6440*/  IMAD.X R67, R96, 0x1, R9, P1 ;  /* 0x0000000160437824 */ /* 0x004fc600008e0609 */
[----:B------:R-:W2:Y:S01]  /*6450*/  LDL R96, [R1+0x6c] ;  /* 0x00006c0001607983 */ /* 0x000ea20000100800 */
[----:B------:R-:W-:-:S04]  /*6460*/  LOP3.LUT R72, R72, 0x180, RZ, 0xc0, !PT ;  /* 0x0000018048487812 */ /* 0x000fc800078ec0ff */
[----:B------:R-:W-:-:S04]  /*6470*/  SHF.R.U32.HI R72, RZ, 0x3, R72 ;  /* 0x00000003ff487819 */ /* 0x000fc80000011648 */
[--C-:B------:R-:W-:Y:S02]  /*6480*/  LOP3.LUT R72, R72, 0x3fe, R77.reuse, 0x78, !PT ;  /* 0x000003fe48487812 */ /* 0x100fe400078e784d */
[----:B------:R-:W-:-:S06]  /*6490*/  PRMT R77, RZ, 0x7610, R77 ;  /* 0x00007610ff4d7816 */ /* 0x000fcc000000004d */
[----:B------:R5:W2:Y:S04]  /*64a0*/  @!P0 LDG.E.U16 R77, desc[UR8][R66.64] ;  /* 0x00000008424d8981 */ /* 0x000aa8000c1e1500 */
[----:B------:R0:W-:Y:S01]  /*64b0*/  STL [R1+0x1a4], R124 ;  /* 0x0001a47c01007387 */ /* 0x0001e20000100800 */
[----:B-----5:R-:W-:-:S05]  /*64c0*/  IADD3 R66, P1, PT, R95, R10, RZ ;  /* 0x0000000a5f427210 */ /* 0x020fca0007f3e0ff */
[----:B------:R-:W-:Y:S02]  /*64d0*/  IMAD.X R67, R124, 0x1, R9, P1 ;  /* 0x000000017c437824 */ /* 0x000fe400008e0609 */
[----:B0-----:R-:W5:Y:S04]  /*64e0*/  LDL.LU R124, [R1+0x84] ;  /* 0x00008400017c7983 */ /* 0x001f680000300800 */
[----:B------:R-:W5:Y:S01]  /*64f0*/  LDL R95, [R1+0x64] ;  /* 0x00006400015f7983 */ /* 0x000f620000100800 */
[----:B------:R-:W-:-:S03]  /*6500*/  PRMT R78, RZ, 0x7610, R78 ;  /* 0x00007610ff4e7816 */ /* 0x000fc6000000004e */
[----:B------:R-:W5:Y:S04]  /*6510*/  LDL R97, [R1+0xec] ;  /* 0x0000ec0001617983 */ /* 0x000f680000100800 */
[----:B------:R4:W5:Y:S01]  /*6520*/  @!P0 LDG.E.U16 R78, desc[UR8][R66.64] ;  /* 0x00000008424e8981 */ /* 0x000962000c1e1500 */
[----:B------:R-:W-:Y:S02]  /*6530*/  PRMT R79, RZ, 0x7610, R79 ;  /* 0x00007610ff4f7816 */ /* 0x000fe4000000004f */
[----:B----4-:R-:W-:Y:S01]  /*6540*/  IADD3 R66, P1, PT, R8, R10, RZ ;  /* 0x0000000a08427210 */ /* 0x010fe20007f3e0ff */
[----:B------:R-:W-:Y:S02]  /*6550*/  IMAD.MOV.U32 R8, RZ, RZ, R23 ;  /* 0x000000ffff087224 */ /* 0x000fe400078e0017 */
[----:B------:R-:W4:Y:S02]  /*6560*/  LDL R23, [R1+0x60] ;  /* 0x0000600001177983 */ /* 0x000f240000100800 */
[----:B------:R-:W-:-:S02]  /*6570*/  IMAD.X R67, R123, 0x1, R9, P1 ;  /* 0x000000017b437824 */ /* 0x000fc400008e0609 */
[----:B------:R0:W-:Y:S04]  /*6580*/  STL [R1+0x1b4], R123 ;  /* 0x0001b47b01007387 */ /* 0x0001e80000100800 */
[----:B------:R3:W4:Y:S04]  /*6590*/  @!P0 LDG.E.U16 R79, desc[UR8][R66.64] ;  /* 0x00000008424f8981 */ /* 0x000728000c1e1500 */
[----:B0-----:R-:W4:Y:S01]  /*65a0*/  LDL.LU R123, [R1+0x140] ;  /* 0x00014000017b7983 */ /* 0x001f220000300800 */
[----:B---3--:R-:W-:-:S03]  /*65b0*/  IADD3 R66, P1, PT, R102, R10, RZ ;  /* 0x0000000a66427210 */ /* 0x008fc60007f3e0ff */
[----:B------:R-:W3:Y:S02]  /*65c0*/  LDL R102, [R1+0x134] ;  /* 0x0001340001667983 */ /* 0x000ee40000100800 */
[----:B--2---:R-:W-:Y:S02]  /*65d0*/  IMAD.X R67, R96, 0x1, R9, P1 ;  /* 0x0000000160437824 */ /* 0x004fe400008e0609 */
[----:B------:R-:W2:Y:S01]  /*65e0*/  LDL R96, [R1+0xe8] ;  /* 0x0000e80001607983 */ /* 0x000ea20000100800 */
[----:B------:R-:W-:-:S06]  /*65f0*/  PRMT R80, RZ, 0x7610, R80 ;  /* 0x00007610ff507816 */ /* 0x000fcc0000000050 */
[----:B------:R5:W2:Y:S01]  /*6600*/  @!P0 LDG.E.U16 R80, desc[UR8][R66.64] ;  /* 0x0000000842508981 */ /* 0x000aa2000c1e1500 */
[----:B------:R-:W-:-:S03]  /*6610*/  PRMT R81, RZ, 0x7610, R81 ;  /* 0x00007610ff517816 */ /* 0x000fc60000000051 */
[----:B------:R-:W-:Y:S01]  /*6620*/  STS.U16 [R72+UR5+0x1800], R73 ;  /* 0x0018004948007988 */ /* 0x000fe20008000405 */
[----:B-----5:R-:W-:-:S03]  /*6630*/  IADD3 R66, P1, PT, R95, R10, RZ ;  /* 0x0000000a5f427210 */ /* 0x020fc60007f3e0ff */
[----:B------:R-:W5:Y:S02]  /*6640*/  LDL R95, [R1+0x54] ;  /* 0x00005400015f7983 */ /* 0x000f640000100800 */
[----:B------:R-:W-:Y:S02]  /*6650*/  IMAD.X R67, R121, 0x1, R9, P1 ;  /* 0x0000000179437824 */ /* 0x000fe400008e0609 */
[----:B------:R0:W-:Y:S04]  /*6660*/  STL [R1+0x1b8], R121 ;  /* 0x0001b87901007387 */ /* 0x0001e80000100800 */
[----:B------:R1:W5:Y:S04]  /*6670*/  @!P0 LDG.E.U16 R81, desc[UR8][R66.64] ;  /* 0x0000000842518981 */ /* 0x000368000c1e1500 */
[----:B0-----:R-:W5:Y:S01]  /*6680*/  LDL.LU R121, [R1+0x10c] ;  /* 0x00010c0001797983 */ /* 0x001f620000300800 */
[----:B-1----:R-:W-:-:S03]  /*6690*/  IADD3 R66, P1, PT, R97, R10, RZ ;  /* 0x0000000a61427210 */ /* 0x002fc60007f3e0ff */
[----:B------:R-:W5:Y:S02]  /*66a0*/  LDL R97, [R1+0xe0] ;  /* 0x0000e00001617983 */ /* 0x000f640000100800 */
[----:B----4-:R-:W-:Y:S02]  /*66b0*/  IMAD.X R67, R23, 0x1, R9, P1 ;  /* 0x0000000117437824 */ /* 0x010fe400008e0609 */
[----:B------:R-:W4:Y:S01]  /*66c0*/  LDL R23, [R1+0x50] ;  /* 0x0000500001177983 */ /* 0x000f220000100800 */
[----:B------:R-:W-:-:S06]  /*66d0*/  PRMT R73, RZ, 0x7610, R73 ;  /* 0x00007610ff497816 */ /* 0x000fcc0000000049 */
[----:B------:R3:W4:Y:S02]  /*66e0*/  @!P0 LDG.E.U16 R73, desc[UR8][R66.64] ;  /* 0x0000000842498981 */ /* 0x000724000c1e1500 */
[----:B---3--:R-:W-:Y:S02]  /*66f0*/  IADD3 R66, P1, PT, R102, R10, RZ ;  /* 0x0000000a66427210 */ /* 0x008fe40007f3e0ff */
[----:B------:R0:W-:Y:S04]  /*6700*/  STS.U16 [R72+UR5+0x2000], R84 ;  /* 0x0020005448007988 */ /* 0x0001e80008000405 */
[----:B0-----:R-:W3:Y:S01]  /*6710*/  LDL R84, [R1+0xdc] ;  /* 0x0000dc0001547983 */ /* 0x001ee20000100800 */
[----:B--2---:R-:W-:-:S03]  /*6720*/  IMAD.X R67, R96, 0x1, R9, P1 ;  /* 0x0000000160437824 */ /* 0x004fc600008e0609 */
[----:B------:R-:W2:Y:S04]  /*6730*/  LDL R96, [R1+0x12c] ;  /* 0x00012c0001607983 */ /* 0x000ea80000100800 */
[----:B------:R0:W-:Y:S02]  /*6740*/  STS.U16 [R72+UR5+0x1000], R74 ;  /* 0x0010004a48007988 */ /* 0x0001e40008000405 */
[----:B0-----:R-:W-:Y:S02]  /*6750*/  PRMT R74, RZ, 0x7610, R74 ;  /* 0x00007610ff4a7816 */ /* 0x001fe4000000004a */
[----:B------:R0:W-:Y:S04]  /*6760*/  STS.U16 [R72+UR5+0x800], R75 ;  /* 0x0008004b48007988 */ /* 0x0001e80008000405 */
[----:B------:R5:W3:Y:S01]  /*6770*/  @!P0 LDG.E.U16 R74, desc[UR8][R66.64] ;  /* 0x00000008424a8981 */ /* 0x000ae2000c1e1500 */
[----:B0-----:R-:W-:-:S02]  /*6780*/  PRMT R75, RZ, 0x7610, R75 ;  /* 0x00007610ff4b7816 */ /* 0x001fc4000000004b */
[-C--:B-----5:R-:W-:Y:S02]  /*6790*/  IADD3 R66, P1, PT, R95, R10.reuse, RZ ;  /* 0x0000000a5f427210 */ /* 0x0a0fe40007f3e0ff */
[----:B------:R-:W5:Y:S03]  /*67a0*/  LDL R95, [R1+0x44] ;  /* 0x00004400015f7983 */ /* 0x000f660000100800 */
[----:B------:R-:W-:Y:S01]  /*67b0*/  IMAD.X R67, R109, 0x1, R9, P1 ;  /* 0x000000016d437824 */ /* 0x000fe200008e0609 */
[----:B------:R0:W-:Y:S04]  /*67c0*/  STS.U16 [R72+UR5+0x2800], R83 ;  /* 0x0028005348007988 */ /* 0x0001e80008000405 */
[----:B------:R1:W5:Y:S04]  /*67d0*/  @!P0 LDG.E.U16 R75, desc[UR8][R66.64] ;  /* 0x00000008424b8981 */ /* 0x000368000c1e1500 */
[----:B------:R-:W-:Y:S04]  /*67e0*/  STL [R1+0x1c8], R109 ;  /* 0x0001c86d01007387 */ /* 0x000fe80000100800 */
[----:B0-----:R-:W5:Y:S01]  /*67f0*/  LDL R83, [R1+0xd0] ;  /* 0x0000d00001537983 */ /* 0x001f620000100800 */
[----:B-1----:R-:W-:-:S03]  /*6800*/  IADD3 R66, P1, PT, R97, R10, RZ ;  /* 0x0000000a61427210 */ /* 0x002fc60007f3e0ff */
[----:B------:R0:W-:Y:S02]  /*6810*/  STS.U16 [R72+UR5], R76 ;  /* 0x0000004c48007988 */ /* 0x0001e40008000405 */
[----:B----4-:R-:W-:Y:S02]  /*6820*/  IMAD.X R67, R23, 0x1, R9, P1 ;  /* 0x0000000117437824 */ /* 0x010fe400008e0609 */
[----:B------:R-:W4:Y:S04]  /*6830*/  LDL R97, [R1+0x124] ;  /* 0x0001240001617983 */ /* 0x000f280000100800 */
[----:B------:R-:W4:Y:S01]  /*6840*/  LDL R23, [R1+0x34] ;  /* 0x0000340001177983 */ /* 0x000f220000100800 */
[----:B0-----:R-:W-:-:S06]  /*6850*/  PRMT R76, RZ, 0x7610, R76 ;  /* 0x00007610ff4c7816 */ /* 0x001fcc000000004c */
[----:B------:R2:W4:Y:S02]  /*6860*/  @!P0 LDG.E.U16 R76, desc[UR8][R66.64] ;  /* 0x00000008424c8981 */ /* 0x000524000c1e1500 */
[----:B--2---:R-:W-:-:S04]  /*6870*/  IADD3 R66, P1, PT, R96, R10, RZ ;  /* 0x0000000a60427210 */ /* 0x004fc80007f3e0ff */
[----:B---3--:R-:W-:Y:S02]  /*6880*/  IADD3.X R67, PT, PT, R84, R9, RZ, P1, !PT ;  /* 0x0000000954437210 */ /* 0x008fe40000ffe4ff */
[----:B------:R-:W2:Y:S04]  /*6890*/  LDL R84, [R1+0xcc] ;  /* 0x0000cc0001547983 */ /* 0x000ea80000100800 */
[----:B------:R0:W-:Y:S02]  /*68a0*/  STS.U16 [R72+UR5+0x3800], R77 ;  /* 0x0038004d48007988 */ /* 0x0001e40008000405 */
[----:B0-----:R-:W-:Y:S02]  /*68b0*/  PRMT R77, RZ, 0x7610, R77 ;  /* 0x00007610ff4d7816 */ /* 0x001fe4000000004d */
[----:B------:R0:W-:Y:S04]  /*68c0*/  STS.U16 [R72+UR5+0x4000], R78 ;  /* 0x0040004e48007988 */ /* 0x0001e80008000405 */
[----:B------:R5:W3:Y:S01]  /*68d0*/  @!P0 LDG.E.U16 R77, desc[UR8][R66.64] ;  /* 0x00000008424d8981 */ /* 0x000ae2000c1e1500 */
[----:B0-----:R-:W-:-:S02]  /*68e0*/  PRMT R78, RZ, 0x7610, R78 ;  /* 0x00007610ff4e7816 */ /* 0x001fc4000000004e */
[-C--:B-----5:R-:W-:Y:S02]  /*68f0*/  IADD3 R66, P1, PT, R95, R10.reuse, RZ ;  /* 0x0000000a5f427210 */ /* 0x0a0fe40007f3e0ff */
[----:B------:R-:W5:Y:S03]  /*6900*/  LDL.LU R95, [R1+0xa0] ;  /* 0x0000a000015f7983 */ /* 0x000f660000300800 */
[----:B------:R-:W-:Y:S01]  /*6910*/  IMAD.X R67, R108, 0x1, R9, P1 ;  /* 0x000000016c437824 */ /* 0x000fe200008e0609 */
[----:B------:R-:W3:Y:S04]  /*6920*/  LDL.LU R96, [R1+0x148] ;  /* 0x0001480001607983 */ /* 0x000ee80000300800 */
[----:B------:R0:W5:Y:S04]  /*6930*/  @!P0 LDG.E.U16 R78, desc[UR8][R66.64] ;  /* 0x00000008424e8981 */ /* 0x000168000c1e1500 */
[----:B------:R-:W-:Y:S01]  /*6940*/  STL [R1+0x1dc], R108 ;  /* 0x0001dc6c01007387 */ /* 0x000fe20000100800 */
[----:B0-----:R-:W-:-:S03]  /*6950*/  IADD3 R66, P1, PT, R83, R10, RZ ;  /* 0x0000000a53427210 */ /* 0x001fc60007f3e0ff */
[----:B------:R0:W-:Y:S04]  /*6960*/  STS.U16 [R72+UR5+0x4800], R79 ;  /* 0x0048004f48007988 */ /* 0x0001e80008000405 */
[----:B------:R-:W5:Y:S01]  /*6970*/  LDL.LU R83, [R1+0x3c] ;  /* 0x00003c0001537983 */ /* 0x000f620000300800 */
[----:B----4-:R-:W-:-:S03]  /*6980*/  IMAD.X R67, R23, 0x1, R9, P1 ;  /* 0x0000000117437824 */ /* 0x010fc600008e0609 */
[----:B------:R-:W4:Y:S01]  /*6990*/  LDL.LU R23, [R1+0x118] ;  /* 0x0001180001177983 */ /* 0x000f220000300800 */
[----:B0-----:R-:W-:-:S03]  /*69a0*/  PRMT R79, RZ, 0x7610, R79 ;  /* 0x00007610ff4f7816 */ /* 0x001fc6000000004f */
[----:B------:R-:W4:Y:S04]  /*69b0*/  LDL R109, [R1+0x90] ;  /* 0x00009000016d7983 */ /* 0x000f280000100800 */
[----:B------:R0:W4:Y:S04]  /*69c0*/  @!P0 LDG.E.U16 R79, desc[UR8][R66.64] ;  /* 0x00000008424f8981 */ /* 0x000128000c1e1500 */
[----:B------:R-:W4:Y:S01]  /*69d0*/  LDL R108, [R1+0x7c] ;  /* 0x00007c00016c7983 */ /* 0x000f220000100800 */
[----:B0-----:R-:W-:Y:S01]  /*69e0*/  IADD3 R66, P1, PT, R97, R10, RZ ;  /* 0x0000000a61427210 */ /* 0x001fe20007f3e0ff */
[----:B------:R-:W-:-:S02]  /*69f0*/  IMAD.MOV.U32 R97, RZ, RZ, R115 ;  /* 0x000000ffff617224 */ /* 0x000fc400078e0073 */
[----:B------:R-:W4:Y:S04]  /*6a00*/  LDL.LU R115, [R1+0x40] ;  /* 0x0000400001737983 */ /* 0x000f280000300800 */
[----:B------:R-:W4:Y:S01]  /*6a10*/  LDL.LU R112, [R1+0x11c] ;  /* 0x00011c0001707983 */ /* 0x000f220000300800 */
[----:B--2---:R-:W-:Y:S02]  /*6a20*/  IMAD.X R67, R84, 0x1, R9, P1 ;  /* 0x0000000154437824 */ /* 0x004fe400008e0609 */
[----:B------:R-:W-:Y:S02]  /*6a30*/  IMAD.MOV.U32 R84, RZ, RZ, R8 ;  /* 0x000000ffff547224 */ /* 0x000fe400078e0008 */
[----:B------:R-:W2:Y:S04]  /*6a40*/  LDL.LU R8, [R1+0x8] ;  /* 0x0000080001087983 */ /* 0x000ea80000300800 */
[----:B------:R-:W2:Y:S04]  /*6a50*/  LDL.LU R102, [R1+0x94] ;  /* 0x0000940001667983 */ /* 0x000ea80000300800 */
[----:B------:R0:W-:Y:S02]  /*6a60*/  STS.U16 [R72+UR5+0x5000], R80 ;  /* 0x0050005048007988 */ /* 0x0001e40008000405 */
[----:B0-----:R-:W-:-:S02]  /*6a70*/  PRMT R80, RZ, 0x7610, R80 ;  /* 0x00007610ff507816 */ /* 0x001fc40000000050 */
[----:B------:R0:W-:Y:S04]  /*6a80*/  STS.U16 [R72+UR5+0xa000], R71 ;  /* 0x00a0004748007988 */ /* 0x0001e80008000405 */
[----:B------:R3:W2:Y:S01]  /*6a90*/  @!P0 LDG.E.U16 R80, desc[UR8][R66.64] ;  /* 0x0000000842508981 */ /* 0x0006a2000c1e1500 */
[----:B0-----:R-:W-:Y:S02]  /*6aa0*/  PRMT R71, RZ, 0x7610, R71 ;  /* 0x00007610ff477816 */ /* 0x001fe40000000047 */
[----:B---3--:R-:W-:-:S05]  /*6ab0*/  IADD3 R66, P1, PT, R96, R10, RZ ;  /* 0x0000000a60427210 */ /* 0x008fca0007f3e0ff */
[----:B-----5:R-:W-:Y:S01]  /*6ac0*/  IMAD.X R67, R95, 0x1, R9, P1 ;  /* 0x000000015f437824 */ /* 0x020fe200008e0609 */
[----:B------:R0:W-:Y:S04]  /*6ad0*/  STS.U16 [R72+UR5+0xa800], R70 ;  /* 0x00a8004648007988 */ /* 0x0001e80008000405 */
[----:B------:R4:W3:Y:S01]  /*6ae0*/  @!P0 LDG.E.U16 R71, desc[UR8][R66.64] ;  /* 0x0000000842478981 */ /* 0x0008e2000c1e1500 */
[----:B0-----:R-:W-:Y:S02]  /*6af0*/  PRMT R70, RZ, 0x7610, R70 ;  /* 0x00007610ff467816 */ /* 0x001fe40000000046 */
[----:B----4-:R-:W-:-:S05]  /*6b00*/  IADD3 R66, P1, PT, R23, R10, RZ ;  /* 0x0000000a17427210 */ /* 0x010fca0007f3e0ff */
[----:B------:R-:W-:Y:S01]  /*6b10*/  IMAD.X R67, R83, 0x1, R9, P1 ;  /* 0x0000000153437824 */ /* 0x000fe200008e0609 */
[----:B------:R0:W-:Y:S04]  /*6b20*/  STS.U16 [R72+UR5+0xb000], R69 ;  /* 0x00b0004548007988 */ /* 0x0001e80008000405 */
[----:B------:R1:W4:Y:S01]  /*6b30*/  @!P0 LDG.E.U16 R70, desc[UR8][R66.64] ;  /* 0x0000000842468981 */ /* 0x000322000c1e1500 */
[----:B0-----:R-:W-:Y:S02]  /*6b40*/  PRMT R69, RZ, 0x7610, R69 ;  /* 0x00007610ff457816 */ /* 0x001fe40000000045 */
[----:B-1----:R-:W-:-:S05]  /*6b50*/  IADD3 R66, P1, PT, R112, R10, RZ ;  /* 0x0000000a70427210 */ /* 0x002fca0007f3e0ff */
[----:B------:R-:W-:Y:S01]  /*6b60*/  IMAD.X R67, R115, 0x1, R9, P1 ;  /* 0x0000000173437824 */ /* 0x000fe200008e0609 */
[----:B------:R0:W-:Y:S04]  /*6b70*/  STS.U16 [R72+UR5+0xb800], R68 ;  /* 0x00b8004448007988 */ /* 0x0001e80008000405 */
[----:B------:R2:W5:Y:S01]  /*6b80*/  @!P0 LDG.E.U16 R69, desc[UR8][R66.64] ;  /* 0x0000000842458981 */ /* 0x000562000c1e1500 */
[----:B0-----:R-:W-:-:S03]  /*6b90*/  PRMT R68, RZ, 0x7610, R68 ;  /* 0x00007610ff447816 */ /* 0x001fc60000000044 */
[----:B------:R0:W-:Y:S02]  /*6ba0*/  STS.U16 [R72+UR5+0xc000], R64 ;  /* 0x00c0004048007988 */ /* 0x0001e40008000405 */
[----:B0-----:R-:W-:Y:S02]  /*6bb0*/  PRMT R64, RZ, 0x7610, R64 ;  /* 0x00007610ff407816 */ /* 0x001fe40000000040 */
[----:B------:R-:W-:Y:S04]  /*6bc0*/  STL [R1+0x1bc], R121 ;  /* 0x0001bc7901007387 */ /* 0x000fe80000100800 */
[----:B------:R-:W-:Y:S04]  /*6bd0*/  STS.U16 [R72+UR5+0xd000], R58 ;  /* 0x00d0003a48007988 */ /* 0x000fe80008000405 */
[----:B------:R0:W-:Y:S04]  /*6be0*/  STS.U16 [R72+UR5+0x5800], R81 ;  /* 0x0058005148007988 */ /* 0x0001e80008000405 */
[----:B------:R-:W-:Y:S01]  /*6bf0*/  STS.U16 [R72+UR5+0xc800], R59 ;  /* 0x00c8003b48007988 */ /* 0x000fe20008000405 */
[----:B0-----:R-:W-:-:S02]  /*6c00*/  PRMT R81, RZ, 0x7610, R81 ;  /* 0x00007610ff517816 */ /* 0x001fc40000000051 */
[----:B--2---:R-:W-:-:S05]  /*6c10*/  IADD3 R66, P1, PT, R102, R10, RZ ;  /* 0x0000000a66427210 */ /* 0x004fca0007f3e0ff */
[----:B------:R-:W-:-:S05]  /*6c20*/  IMAD.X R67, R8, 0x1, R9, P1 ;  /* 0x0000000108437824 */ /* 0x000fca00008e0609 */
[----:B------:R0:W2:Y:S02]  /*6c30*/  @!P0 LDG.E.U16 R68, desc[UR8][R66.64] ;  /* 0x0000000842448981 */ /* 0x0000a4000c1e1500 */
[----:B0-----:R-:W-:Y:S02]  /*6c40*/  IADD3 R66, P1, PT, R121, R10, RZ ;  /* 0x0000000a79427210 */ /* 0x001fe40007f3e0ff */
[----:B------:R-:W2:Y:S03]  /*6c50*/  LDL.LU R121, [R1+0xf4] ;  /* 0x0000f40001797983 */ /* 0x000ea60000300800 */
[----:B------:R-:W-:-:S05]  /*6c60*/  IMAD.X R67, R109, 0x1, R9, P1 ;  /* 0x000000016d437824 */ /* 0x000fca00008e0609 */
[----:B------:R0:W2:Y:S04]  /*6c70*/  @!P0 LDG.E.U16 R64, desc[UR8][R66.64] ;  /* 0x0000000842408981 */ /* 0x0000a8000c1e1500 */
[----:B------:R-:W-:Y:S01]  /*6c80*/  STL [R1+0x1c0], R123 ;  /* 0x0001c07b01007387 */ /* 0x000fe20000100800 */
[----:B0-----:R-:W-:-:S03]  /*6c90*/  IADD3 R66, P1, PT, R123, R10, RZ ;  /* 0x0000000a7b427210 */ /* 0x001fc60007f3e0ff */
[----:B------:R0:W-:Y:S02]  /*6ca0*/  STL [R1+0x1a8], R15 ;  /* 0x0001a80f01007387 */ /* 0x0001e40000100800 */
[----:B------:R-:W-:Y:S01]  /*6cb0*/  IMAD.X R67, R15, 0x1, R9, P1 ;  /* 0x000000010f437824 */ /* 0x000fe200008e0609 */
[----:B------:R-:W-:-:S04]  /*6cc0*/  IADD3 R58, P1, PT, R124, R10, RZ ;  /* 0x0000000a7c3a7210 */ /* 0x000fc80007f3e0ff */
[----:B------:R1:W2:Y:S04]  /*6cd0*/  @!P0 LDG.E.U16 R81, desc[UR8][R66.64] ;  /* 0x0000000842518981 */ /* 0x0002a8000c1e1500 */
[----:B0-----:R-:W2:Y:S04]  /*6ce0*/  LDL.LU R15, [R1+0x13c] ;  /* 0x00013c00010f7983 */ /* 0x001ea80000300800 */
[----:B------:R0:W-:Y:S01]  /*6cf0*/  STL [R1+0x1ac], R124 ;  /* 0x0001ac7c01007387 */ /* 0x0001e20000100800 */
[----:B------:R-:W-:-:S03]  /*6d00*/  IMAD.X R59, R14, 0x1, R9, P1 ;  /* 0x000000010e3b7824 */ /* 0x000fc600008e0609 */
[----:B0-----:R-:W3:Y:S04]  /*6d10*/  LDL.LU R124, [R1+0xfc] ;  /* 0x0000fc00017c7983 */ /* 0x001ee80000300800 */
[----:B------:R0:W-:Y:S01]  /*6d20*/  STL [R1+0x1b0], R14 ;  /* 0x0001b00e01007387 */ /* 0x0001e20000100800 */
[----:B-1----:R-:W-:-:S06]  /*6d30*/  PRMT R66, RZ, 0x7610, R66 ;  /* 0x00007610ff427816 */ /* 0x002fcc0000000042 */
[----:B------:R1:W4:Y:S04]  /*6d40*/  @!P0 LDG.E.U16 R66, desc[UR8][R58.64] ;  /* 0x000000083a428981 */ /* 0x000328000c1e1500 */
[----:B0-----:R-:W4:Y:S01]  /*6d50*/  LDL.LU R14, [R1+0x70] ;  /* 0x00007000010e7983 */ /* 0x001f220000300800 */
[----:B-1----:R-:W-:-:S03]  /*6d60*/  IADD3 R58, P1, PT, R108, R10, RZ ;  /* 0x0000000a6c3a7210 */ /* 0x002fc60007f3e0ff */
[----:B------:R-:W5:Y:S04]  /*6d70*/  LDL R108, [R1+0x138] ;  /* 0x00013800016c7983 */ /* 0x000f680000100800 */
[----:B------:R-:W5:Y:S04]  /*6d80*/  LDL.LU R109, [R1+0x5c] ;  /* 0x00005c00016d7983 */ /* 0x000f680000300800 */
[----:B------:R-:W5:Y:S01]  /*6d90*/  LDL.LU R123, [R1+0x68] ;  /* 0x00006800017b7983 */ /* 0x000f620000300800 */
[----:B------:R-:W-:Y:S01]  /*6da0*/  PRMT R67, RZ, 0x7610, R67 ;  /* 0x00007610ff437816 */ /* 0x000fe20000000043 */
[----:B------:R-:W-:-:S02]  /*6db0*/  IMAD.X R59, R125, 0x1, R9, P1 ;  /* 0x000000017d3b7824 */ /* 0x000fc400008e0609 */
[----:B------:R-:W-:Y:S04]  /*6dc0*/  STS.U16 [R72+UR5+0xe000], R56 ;  /* 0x00e0003848007988 */ /* 0x000fe80008000405 */
[----:B------:R0:W5:Y:S04]  /*6dd0*/  @!P0 LDG.E.U16 R67, desc[UR8][R58.64] ;  /* 0x000000083a438981 */ /* 0x000168000c1e1500 */
[----:B------:R-:W-:Y:S04]  /*6de0*/  STS.U16 [R72+UR5+0xd800], R57 ;  /* 0x00d8003948007988 */ /* 0x000fe80008000405 */
[----:B------:R1:W-:Y:S01]  /*6df0*/  STL [R1+0x1c4], R125 ;  /* 0x0001c47d01007387 */ /* 0x0003e20000100800 */
[----:B0-----:R-:W-:-:S03]  /*6e00*/  PRMT R58, RZ, 0x7610, R58 ;  /* 0x00007610ff3a7816 */ /* 0x001fc6000000003a */
[----:B-1----:R-:W5:Y:S01]  /*6e10*/  LDL.LU R125, [R1+0xf0] ;  /* 0x0000f000017d7983 */ /* 0x002f620000300800 */
[----:B------:R-:W-:-:S03]  /*6e20*/  PRMT R59, RZ, 0x7610, R59 ;  /* 0x00007610ff3b7816 */ /* 0x000fc6000000003b */
[----:B------:R0:W-:Y:S04]  /*6e30*/  STS.U16 [R72+UR5+0x3000], R82 ;  /* 0x0030005248007988 */ /* 0x0001e80008000405 */
[----:B------:R1:W-:Y:S01]  /*6e40*/  STS.U16 [R72+UR5+0xe800], R12 ;  /* 0x00e8000c48007988 */ /* 0x0003e20008000405 */
[----:B0-----:R-:W-:Y:S01]  /*6e50*/  PRMT R82, RZ, 0x7610, R82 ;  /* 0x00007610ff527816 */ /* 0x001fe20000000052 */
[----:B-1----:R-:W-:Y:S01]  /*6e60*/  IMAD.MOV.U32 R12, RZ, RZ, R97 ;  /* 0x000000ffff0c7224 */ /* 0x002fe200078e0061 */
[----:B--2---:R-:W-:-:S05]  /*6e70*/  IADD3 R56, P1, PT, R15, R10, RZ ;  /* 0x0000000a0f387210 */ /* 0x004fca0007f3e0ff */
[----:B---3--:R-:W-:-:S05]  /*6e80*/  IMAD.X R57, R124, 0x1, R9, P1 ;  /* 0x000000017c397824 */ /* 0x008fca00008e0609 */
[----:B------:R4:W2:Y:S02]  /*6e90*/  @!P0 LDG.E.U16 R58, desc[UR8][R56.64] ;  /* 0x00000008383a8981 */ /* 0x0008a4000c1e1500 */
[----:B----4-:R-:W-:-:S04]  /*6ea0*/  IADD3 R56, P1, PT, R14, R10, RZ ;  /* 0x0000000a0e387210 */ /* 0x010fc80007f3e0ff */
[----:B------:R-:W-:Y:S01]  /*6eb0*/  IADD3.X R57, PT, PT, R122, R9, RZ, P1, !PT ;  /* 0x000000097a397210 */ /* 0x000fe20000ffe4ff */
[----:B------:R0:W-:Y:S04]  /*6ec0*/  STL [R1+0x1cc], R15 ;  /* 0x0001cc0f01007387 */ /* 0x0001e80000100800 */
[----:B------:R1:W3:Y:S04]  /*6ed0*/  @!P0 LDG.E.U16 R59, desc[UR8][R56.64] ;  /* 0x00000008383b8981 */ /* 0x0002e8000c1e1500 */
[----:B0-----:R-:W4:Y:S01]  /*6ee0*/  LDL.LU R15, [R1+0x58] ;  /* 0x00005800010f7983 */ /* 0x001f220000300800 */
[----:B-1----:R-:W-:-:S03]  /*6ef0*/  IADD3 R56, P1, PT, R121, R10, RZ ;  /* 0x0000000a79387210 */ /* 0x002fc60007f3e0ff */
[----:B------:R-:W-:Y:S04]  /*6f00*/  STL [R1+0x1d0], R124 ;  /* 0x0001d07c01007387 */ /* 0x000fe80000100800 */
[----:B------:R-:W-:Y:S01]  /*6f10*/  STL [R1+0x1d4], R14 ;  /* 0x0001d40e01007387 */ /* 0x000fe20000100800 */
[----:B-----5:R-:W-:-:S03]  /*6f20*/  IMAD.X R57, R123, 0x1, R9, P1 ;  /* 0x000000017b397824 */ /* 0x020fc600008e0609 */
[----:B------:R-:W-:Y:S04]  /*6f30*/  STL [R1+0x1d8], R122 ;  /* 0x0001d87a01007387 */ /* 0x000fe80000100800 */
[----:B------:R-:W-:Y:S04]  /*6f40*/  STL [R1+0x1e0], R121 ;  /* 0x0001e07901007387 */ /* 0x000fe80000100800 */
[----:B------:R0:W-:Y:S04]  /*6f50*/  STL [R1+0x1e4], R123 ;  /* 0x0001e47b01007387 */ /* 0x0001e80000100800 */
[----:B------:R-:W5:Y:S04]  /*6f60*/  LDL.LU R97, [R1+0x30] ;  /* 0x0000300001617983 */ /* 0x000f680000300800 */
[----:B------:R1:W2:Y:S04]  /*6f70*/  @!P0 LDG.E.U16 R82, desc[UR8][R56.64] ;  /* 0x0000000838528981 */ /* 0x0002a8000c1e1500 */
[----:B0-----:R-:W2:Y:S04]  /*6f80*/  LDL.LU R123, [R1+0xd4] ;  /* 0x0000d400017b7983 */ /* 0x001ea80000300800 */
[----:B------:R-:W2:Y:S01]  /*6f90*/  LDL.LU R121, [R1+0xd8] ;  /* 0x0000d80001797983 */ /* 0x000ea20000300800 */
[----:B-1----:R-:W-:-:S03]  /*6fa0*/  IADD3 R56, P1, PT, R108, R10, RZ ;  /* 0x0000000a6c387210 */ /* 0x002fc60007f3e0ff */
[----:B------:R-:W2:Y:S04]  /*6fb0*/  LDL.LU R108, [R1+0x48] ;  /* 0x00004800016c7983 */ /* 0x000ea80000300800 */
[----:B------:R-:W2:Y:S04]  /*6fc0*/  LDL.LU R122, [R1+0xe4] ;  /* 0x0000e400017a7983 */ /* 0x000ea80000300800 */
[----:B------:R-:W2:Y:S04]  /*6fd0*/  LDL.LU R14, [R1+0x130] ;  /* 0x00013000010e7983 */ /* 0x000ea80000300800 */
[----:B------:R-:W3:Y:S01]  /*6fe0*/  LDL.LU R124, [R1+0x4c] ;  /* 0x00004c00017c7983 */ /* 0x000ee20000300800 */
[----:B------:R-:W-:-:S03]  /*6ff0*/  IMAD.X R57, R125, 0x1, R9, P1 ;  /* 0x000000017d397824 */ /* 0x000fc600008e0609 */
[----:B------:R0:W-:Y:S04]  /*7000*/  STS.U16 [R72+UR5+0xf800], R65 ;  /* 0x00f8004148007988 */ /* 0x0001e80008000405 */
[----:B------:R1:W-:Y:S01]  /*7010*/  STS.U16 [R72+UR5+0xf000], R2 ;  /* 0x00f0000248007988 */ /* 0x0003e20008000405 */
[----:B0-----:R-:W-:Y:S01]  /*7020*/  PRMT R65, RZ, 0x7610, R65 ;  /* 0x00007610ff417816 */ /* 0x001fe20000000041 */
[----:B-1----:R-:W-:Y:S02]  /*7030*/  IMAD.MOV.U32 R2, RZ, RZ, R83 ;  /* 0x000000ffff027224 */ /* 0x002fe400078e0053 */
[----:B------:R-:W0:Y:S03]  /*7040*/  S2R R83, SR_TID.X ;  /* 0x0000000000537919 */ /* 0x000e260000002100 */
[----:B------:R1:W3:Y:S04]  /*7050*/  @!P0 LDG.E.U16 R65, desc[UR8][R56.64] ;  /* 0x0000000838418981 */ /* 0x0002e8000c1e1500 */
[----:B------:R1:W-:Y:S02]  /*7060*/  STS.U16 [R72+UR5+0x6000], R73 ;  /* 0x0060004948007988 */ /* 0x0003e40008000405 */
[----:B-1----:R-:W-:-:S02]  /*7070*/  IADD3 R56, P1, PT, R109, R10, RZ ;  /* 0x0000000a6d387210 */ /* 0x002fc40007f3e0ff */
[----:B------:R-:W-:-:S03]  /*7080*/  PRMT R73, RZ, 0x7610, R73 ;  /* 0x00007610ff497816 */ /* 0x000fc60000000049 */
[----:B------:R-:W-:Y:S01]  /*7090*/  IMAD.X R57, R120, 0x1, R9, P1 ;  /* 0x0000000178397824 */ /* 0x000fe200008e0609 */
[----:B------:R1:W-:Y:S04]  /*70a0*/  STS.U16 [R72+UR5+0x6800], R74 ;  /* 0x0068004a48007988 */ /* 0x0003e80008000405 */
[----:B------:R4:W5:Y:S01]  /*70b0*/  @!P0 LDG.E.U16 R73, desc[UR8][R56.64] ;  /* 0x0000000838498981 */ /* 0x000962000c1e1500 */
[----:B-1----:R-:W-:-:S03]  /*70c0*/  PRMT R74, RZ, 0x7610, R74 ;  /* 0x00007610ff4a7816 */ /* 0x002fc6000000004a */
[----:B------:R1:W-:Y:S04]  /*70d0*/  STS.U16 [R72+UR5+0x7000], R75 ;  /* 0x0070004b48007988 */ /* 0x0003e80008000405 */
[----:B------:R0:W-:Y:S01]  /*70e0*/  STS.U16 [R72+UR5+0x9800], R80 ;  /* 0x0098005048007988 */ /* 0x0001e20008000405 */
[----:B-1----:R-:W-:Y:S01]  /*70f0*/  PRMT R75, RZ, 0x7610, R75 ;  /* 0x00007610ff4b7816 */ /* 0x002fe2000000004b */
[----:B0-----:R-:W-:Y:S02]  /*7100*/  IMAD.MOV.U32 R80, RZ, RZ, R12 ;  /* 0x000000ffff507224 */ /* 0x001fe400078e000c */
[----:B------:R-:W-:Y:S01]  /*7110*/  IMAD.SHL.U32 R12, R83, 0x2, RZ ;  /* 0x00000002530c7824 */ /* 0x000fe200078e00ff */
[----:B------:R0:W-:Y:S04]  /*7120*/  STS.U16 [R72+UR5+0x9000], R79 ;  /* 0x0090004f48007988 */ /* 0x0001e80008000405 */
[----:B------:R1:W-:Y:S04]  /*7130*/  STS.U16 [R72+UR5+0x8000], R77 ;  /* 0x0080004d48007988 */ /* 0x0003e80008000405 */
[----:B------:R1:W-:Y:S01]  /*7140*/  STS.U16 [R72+UR5+0x7800], R76 ;  /* 0x0078004c48007988 */ /* 0x0003e20008000405 */
[----:B0-----:R-:W-:Y:S01]  /*7150*/  IMAD.MOV.U32 R79, RZ, RZ, R2 ;  /* 0x000000ffff4f7224 */ /* 0x001fe200078e0002 */
[----:B------:R-:W-:-:S02]  /*7160*/  LOP3.LUT R2, R12, 0x10, RZ, 0xc0, !PT ;  /* 0x000000100c027812 */ /* 0x000fc400078ec0ff */
[C---:B-1----:R-:W-:Y:S02]  /*7170*/  LOP3.LUT R77, R83.reuse, 0x7, RZ, 0xc0, !PT ;  /* 0x00000007534d7812 */ /* 0x042fe400078ec0ff */
[----:B------:R-:W-:-:S04]  /*7180*/  LOP3.LUT R76, R83, 0x180, RZ, 0xc0, !PT ;  /* 0x00000180534c7812 */ /* 0x000fc800078ec0ff */
[----:B------:R-:W-:-:S04]  /*7190*/  SHF.R.U32.HI R76, RZ, 0x3, R76 ;  /* 0x00000003ff4c7819 */ /* 0x000fc8000001164c */
[----:B------:R-:W-:Y:S01]  /*71a0*/  LOP3.LUT R76, R76, 0x3fe, R12, 0x78, !PT ;  /* 0x000003fe4c4c7812 */ /* 0x000fe200078e780c */
[----:B------:R0:W-:Y:S02]  /*71b0*/  STS.U16 [R72+UR5+0x8800], R78 ;  /* 0x0088004e48007988 */ /* 0x0001e40008000405 */
[----:B0-----:R-:W-:Y:S02]  /*71c0*/  PRMT R72, RZ, 0x7610, R72 ;  /* 0x00007610ff487816 */ /* 0x001fe40000000048 */
[----:B----4-:R-:W-:-:S05]  /*71d0*/  IADD3 R56, P1, PT, R15, R10, RZ ;  /* 0x0000000a0f387210 */ /* 0x010fca0007f3e0ff */
[----:B------:R-:W-:-:S05]  /*71e0*/  IMAD.X R57, R119, 0x1, R9, P1 ;  /* 0x0000000177397824 */ /* 0x000fca00008e0609 */
[----:B------:R2:W4:Y:S02]  /*71f0*/  @!P0 LDG.E.U16 R74, desc[UR8][R56.64] ;  /* 0x00000008384a8981 */ /* 0x000524000c1e1500 */
[----:B--2---:R-:W-:-:S05]  /*7200*/  IADD3 R56, P1, PT, R14, R10, RZ ;  /* 0x0000000a0e387210 */ /* 0x004fca0007f3e0ff */
[----:B------:R-:W-:-:S05]  /*7210*/  IMAD.X R57, R122, 0x1, R9, P1 ;  /* 0x000000017a397824 */ /* 0x000fca00008e0609 */
[----:B------:R0:W2:Y:S02]  /*7220*/  @!P0 LDG.E.U16 R75, desc[UR8][R56.64] ;  /* 0x00000008384b8981 */ /* 0x0000a4000c1e1500 */
[----:B0-----:R-:W-:-:S04]  /*7230*/  SHF.R.U32.HI R56, RZ, 0x3, R83 ;  /* 0x00000003ff387819 */ /* 0x001fc80000011653 */
[----:B------:R-:W-:Y:S01]  /*7240*/  LOP3.LUT R2, R2, 0x20, R56, 0xf8, !PT ;  /* 0x0000002002027812 */ /* 0x000fe200078ef838 */
[----:B------:R-:W-:Y:S02]  /*7250*/  IMAD.SHL.U32 R56, R77, 0x10, RZ ;  /* 0x000000104d387824 */ /* 0x000fe400078e00ff */
[----:B------:R-:W-:-:S03]  /*7260*/  IMAD.SHL.U32 R83, R83, 0x40, RZ ;  /* 0x0000004053537824 */ /* 0x000fc600078e00ff */
[----:B------:R-:W-:Y:S01]  /*7270*/  LOP3.LUT R12, R56, 0x30, R12, 0x78, !PT ;  /* 0x00000030380c7812 */ /* 0x000fe200078e780c */
[----:B------:R-:W-:-:S05]  /*7280*/  IMAD R56, R77, 0x90, RZ ;  /* 0x000000904d387824 */ /* 0x000fca00078e02ff */
[----:B------:R-:W-:Y:S02]  /*7290*/  LOP3.LUT R2, R56, R2, RZ, 0x3c, !PT ;  /* 0x0000000238027212 */ /* 0x000fe400078e3cff */
[----:B------:R-:W-:-:S05]  /*72a0*/  LOP3.LUT R56, R83, 0x3800, RZ, 0xc0, !PT ;  /* 0x0000380053387812 */ /* 0x000fca00078ec0ff */
[----:B------:R-:W-:Y:S01]  /*72b0*/  IMAD R77, R77, 0x100, R56 ;  /* 0x000001004d4d7824 */ /* 0x000fe200078e0238 */
[----:B---3--:R-:W-:-:S05]  /*72c0*/  IADD3 R56, P1, PT, R124, R10, RZ ;  /* 0x0000000a7c387210 */ /* 0x008fca0007f3e0ff */
[----:B------:R-:W-:Y:S01]  /*72d0*/  IMAD.X R57, R110, 0x1, R9, P1 ;  /* 0x000000016e397824 */ /* 0x000fe200008e0609 */
[----:B------:R-:W-:-:S04]  /*72e0*/  IADD3 R12, PT, PT, R77, R12, RZ ;  /* 0x0000000c4d0c7210 */ /* 0x000fc80007ffe0ff */
[----:B------:R0:W3:Y:S01]  /*72f0*/  @!P0 LDG.E.U16 R72, desc[UR8][R56.64] ;  /* 0x0000000838488981 */ /* 0x0000e2000c1e1500 */
[----:B------:R-:W-:Y:S02]  /*7300*/  PRMT R77, RZ, 0x7610, R77 ;  /* 0x00007610ff4d7816 */ /* 0x000fe4000000004d */
[----:B0-----:R-:W-:-:S05]  /*7310*/  IADD3 R56, P1, PT, R121, R10, RZ ;  /* 0x0000000a79387210 */ /* 0x001fca0007f3e0ff */
[----:B------:R-:W-:-:S05]  /*7320*/  IMAD.X R57, R108, 0x1, R9, P1 ;  /* 0x000000016c397824 */ /* 0x000fca00008e0609 */
[----:B------:R0:W2:Y:S02]  /*7330*/  @!P0 LDG.E.U16 R77, desc[UR8][R56.64] ;  /* 0x00000008384d8981 */ /* 0x0000a4000c1e1500 */
[----:B0-----:R-:W-:Y:S02]  /*7340*/  IMAD.MOV.U32 R56, RZ, RZ, R23 ;  /* 0x000000ffff387224 */ /* 0x001fe400078e0017 */
[----:B------:R-:W2:Y:S04]  /*7350*/  LDL.LU R23, [R1+0x238] ;  /* 0x0002380001177983 */ /* 0x000ea80000300800 */
[----:B------:R-:W2:Y:S01]  /*7360*/  LDL R57, [R1+0x128] ;  /* 0x0001280001397983 */ /* 0x000ea20000100800 */
[----:B------:R-:W-:Y:S01]  /*7370*/  LOP3.LUT R2, R2, 0x400, R83, 0xf8, !PT ;  /* 0x0000040002027812 */ /* 0x000fe200078ef853 */
[----:B------:R-:W-:Y:S01]  /*7380*/  IMAD.MOV.U32 R83, RZ, RZ, R56 ;  /* 0x000000ffff537224 */ /* 0x000fe200078e0038 */
[----:B------:R-:W-:-:S02]  /*7390*/  PRMT R78, RZ, 0x7610, R78 ;  /* 0x00007610ff4e7816 */ /* 0x000fc4000000004e */
[----:B------:R-:W-:-:S05]  /*73a0*/  LOP3.LUT R76, R76, 0x40, RZ, 0x3c, !PT ;  /* 0x000000404c4c7812 */ /* 0x000fca00078e3cff */
[----:B------:R0:W-:Y:S02]  /*73b0*/  STS.U16 [R76+UR5+0x1400], R71 ;  /* 0x001400474c007988 */ /* 0x0001e40008000405 */
[----:B0-----:R-:W-:Y:S02]  /*73c0*/  PRMT R71, RZ, 0x7610, R71 ;  /* 0x00007610ff477816 */ /* 0x001fe40000000047 */
[----:B--2---:R-:W-:-:S05]  /*73d0*/  IADD3 R56, P1, PT, R57, R10, RZ ;  /* 0x0000000a39387210 */ /* 0x004fca0007f3e0ff */
[----:B------:R-:W-:-:S05]  /*73e0*/  IMAD.X R57, R123, 0x1, R9, P1 ;  /* 0x000000017b397824 */ /* 0x000fca00008e0609 */
[----:B------:R5:W2:Y:S02]  /*73f0*/  @!P0 LDG.E.U16 R78, desc[UR8][R56.64] ;  /* 0x00000008384e8981 */ /* 0x000aa4000c1e1500 */
[----:B-----5:R-:W-:-:S05]  /*7400*/  IADD3 R56, P1, PT, R97, R10, RZ ;  /* 0x0000000a61387210 */ /* 0x020fca0007f3e0ff */
[----:B------:R-:W-:-:S05]  /*7410*/  IMAD.X R57, R107, 0x1, R9, P1 ;  /* 0x000000016b397824 */ /* 0x000fca00008e0609 */
[----:B------:R-:W5:Y:S04]  /*7420*/  @!P0 LDG.E.U16 R71, desc[UR8][R56.64] ;  /* 0x0000000838478981 */ /* 0x000f68000c1e1500 */
        /* <DEDUP_REMOVED lines=24> */
[----:B------:R0:W-:Y:S04]  /*75b0*/  STS.U16 [R76+UR5+0x6400], R73 ;  /* 0x006400494c007988 */ /* 0x0001e80008000405 */
[----:B----4-:R1:W-:Y:S04]  /*75c0*/  STS.U16 [R76+UR5+0x6c00], R74 ;  /* 0x006c004a4c007988 */ /* 0x0103e80008000405 */
[----:B------:R4:W-:Y:S04]  /*75d0*/  STS.U16 [R76+UR5+0x7400], R75 ;  /* 0x0074004b4c007988 */ /* 0x0009e80008000405 */
[----:B---3--:R-:W-:Y:S04]  /*75e0*/  STS.U16 [R76+UR5+0x7c00], R72 ;  /* 0x007c00484c007988 */ /* 0x008fe80008000405 */
[----:B------:R-:W-:Y:S01]  /*75f0*/  STS.U16 [R76+UR5+0x8400], R77 ;  /* 0x0084004d4c007988 */ /* 0x000fe20008000405 */
[----:B0-----:R-:W-:-:S02]  /*7600*/  IMAD.MOV.U32 R73, RZ, RZ, R83 ;  /* 0x000000ffff497224 */ /* 0x001fc400078e0053 */
[----:B-1----:R-:W-:Y:S02]  /*7610*/  IMAD.MOV.U32 R74, RZ, RZ, R80 ;  /* 0x000000ffff4a7224 */ /* 0x002fe400078e0050 */
[----:B----4-:R-:W-:Y:S01]  /*7620*/  IMAD.MOV.U32 R75, RZ, RZ, R115 ;  /* 0x000000ffff4b7224 */ /* 0x010fe200078e0073 */
[----:B------:R-:W-:Y:S02]  /*7630*/  LOP3.LUT R115, R2, 0x40, RZ, 0x3c, !PT ;  /* 0x0000004002737812 */ /* 0x000fe400078e3cff */
[----:B------:R-:W-:Y:S01]  /*7640*/  LOP3.LUT R11, R12, 0x40, RZ, 0x3c, !PT ;  /* 0x000000400c0b7812 */ /* 0x000fe200078e3cff */
[----:B--2---:R-:W-:Y:S04]  /*7650*/  STS.U16 [R76+UR5+0x8c00], R78 ;  /* 0x008c004e4c007988 */ /* 0x004fe80008000405 */
[----:B-----5:R-:W-:Y:S01]  /*7660*/  STS.U16 [R76+UR5+0x9400], R71 ;  /* 0x009400474c007988 */ /* 0x020fe20008000405 */
[----:B------:R-:W-:Y:S06]  /*7670*/  BAR.SYNC.DEFER_BLOCKING 0x0 ;  /* 0x0000000000007b1d */ /* 0x000fec0000010000 */
[----:B------:R-:W-:Y:S04]  /*7680*/  LDSM.16.MT88.4 R16, [R2+UR5+0x10000] ;  /* 0x010000050210783b */ /* 0x000fe80008004200 */
[----:B------:R-:W0:Y:S04]  /*7690*/  LDSM.16.M88.4 R80, [R12+UR5] ;  /* 0x000000050c50783b */ /* 0x000e280008000200 */
[----:B------:R-:W1:Y:S04]  /*76a0*/  LDSM.16.M88.4 R56, [R12+UR5+0x4000] ;  /* 0x004000050c38783b */ /* 0x000e680008000200 */
[----:B------:R-:W2:Y:S04]  /*76b0*/  LDSM.16.M88.4 R32, [R12+UR5+0x8000] ;  /* 0x008000050c20783b */ /* 0x000ea80008000200 */
[----:B------:R-:W3:Y:S04]  /*76c0*/  LDSM.16.M88.4 R36, [R12+UR5+0xc000] ;  /* 0x00c000050c24783b */ /* 0x000ee80008000200 */
[----:B------:R-:W4:Y:S04]  /*76d0*/  LDSM.16.MT88.4 R68, [R115+UR5+0x10000] ;  /* 0x010000057344783b */ /* 0x000f280008004200 */
[----:B------:R-:W5:Y:S01]  /*76e0*/  LDSM.16.MT88.4 R64, [R2+UR5+0x10800] ;  /* 0x010800050240783b */ /* 0x000f620008004200 */
[C---:B0-----:R-:W-:Y:S08]  /*76f0*/  HMMA.16816.F32.BF16 R40, R16.reuse, R80, R40 ;  /* 0x000000501028723c */ /* 0x041ff00000041828 */
[C---:B-1----:R-:W-:Y:S08]  /*7700*/  HMMA.16816.F32.BF16 R60, R16.reuse, R56, R60 ;  /* 0x00000038103c723c */ /* 0x042ff0000004183c */
[C---:B--2---:R-:W-:Y:S08]  /*7710*/  HMMA.16816.F32.BF16 R52, R16.reuse, R32, R52 ;  /* 0x000000201034723c */ /* 0x044ff00000041834 */
[----:B---3--:R-:W-:Y:S01]  /*7720*/  HMMA.16816.F32.BF16 R48, R16, R36, R48 ;  /* 0x000000241030723c */ /* 0x008fe20000041830 */
[----:B------:R-:W0:Y:S07]  /*7730*/  LDSM.16.MT88.4 R16, [R115+UR5+0x10800] ;  /* 0x010800057310783b */ /* 0x000e2e0008004200 */
[C---:B----4-:R-:W-:Y:S08]  /*7740*/  HMMA.16816.F32.BF16 R24, R68.reuse, R32, R24 ;  /* 0x000000204418723c */ /* 0x050ff00000041818 */
[C---:B------:R-:W-:Y:S08]  /*7750*/  HMMA.16816.F32.BF16 R28, R68.reuse, R56, R28 ;  /* 0x00000038441c723c */ /* 0x040ff0000004181c */
[----:B------:R-:W-:Y:S08]  /*7760*/  HMMA.16816.F32.BF16 R20, R68, R36, R20 ;  /* 0x000000244414723c */ /* 0x000ff00000041814 */
[----:B-----5:R-:W-:Y:S08]  /*7770*/  HMMA.16816.F32.BF16 R52, R64, R34, R52 ;  /* 0x000000224034723c */ /* 0x020ff00000041834 */
[----:B------:R-:W-:Y:S01]  /*7780*/  HMMA.16816.F32.BF16 R44, R68, R80, R44 ;  /* 0x00000050442c723c */ /* 0x000fe2000004182c */
[----:B------:R-:W-:Y:S07]  /*7790*/  LDSM.16.MT88.4 R68, [R2+UR5+0x11000] ;  /* 0x011000050244783b */ /* 0x000fee0008004200 */
[C---:B------:R-:W-:Y:S08]  /*77a0*/  HMMA.16816.F32.BF16 R40, R64.reuse, R82, R40 ;  /* 0x000000524028723c */ /* 0x040ff00000041828 */
[C---:B------:R-:W-:Y:S08]  /*77b0*/  HMMA.16816.F32.BF16 R60, R64.reuse, R58, R60 ;  /* 0x0000003a403c723c */ /* 0x040ff0000004183c */
[----:B------:R-:W-:Y:S01]  /*77c0*/  HMMA.16816.F32.BF16 R48, R64, R38, R48 ;  /* 0x000000264030723c */ /* 0x000fe20000041830 */
[----:B------:R-:W-:Y:S07]  /*77d0*/  LDSM.16.MT88.4 R64, [R115+UR5+0x11000] ;  /* 0x011000057340783b */ /* 0x000fee0008004200 */
[C---:B0-----:R-:W-:Y:S01]  /*77e0*/  HMMA.16816.F32.BF16 R32, R16.reuse, R34, R24 ;  /* 0x000000221020723c */ /* 0x041fe20000041818 */
[----:B------:R-:W0:Y:S07]  /*77f0*/  LDSM.16.M88.4 R24, [R11+UR5+0x4000] ;  /* 0x004000050b18783b */ /* 0x000e2e0008000200 */
[C---:B------:R-:W-:Y:S01]  /*7800*/  HMMA.16816.F32.BF16 R56, R16.reuse, R58, R28 ;  /* 0x0000003a1038723c */ /* 0x040fe2000004181c */
[----:B------:R-:W1:Y:S07]  /*7810*/  LDSM.16.M88.4 R28, [R11+UR5] ;  /* 0x000000050b1c783b */ /* 0x000e6e0008000200 */
[C---:B------:R-:W-:Y:S01]  /*7820*/  HMMA.16816.F32.BF16 R36, R16.reuse, R38, R20 ;  /* 0x000000261024723c */ /* 0x040fe20000041814 */
[----:B------:R-:W2:Y:S07]  /*7830*/  LDSM.16.M88.4 R20, [R11+UR5+0x8000] ;  /* 0x008000050b14783b */ /* 0x000eae0008000200 */
[----:B------:R-:W-:Y:S01]  /*7840*/  HMMA.16816.F32.BF16 R80, R16, R82, R44 ;  /* 0x000000521050723c */ /* 0x000fe2000004182c */
[----:B------:R-:W3:Y:S04]  /*7850*/  LDSM.16.M88.4 R16, [R11+UR5+0xc000] ;  /* 0x00c000050b10783b */ /* 0x000ee80008000200 */
[----:B------:R-:W4:Y:S03]  /*7860*/  LDSM.16.MT88.4 R44, [R2+UR5+0x11800] ;  /* 0x01180005022c783b */ /* 0x000f260008004200 */
[-C--:B0-----:R-:W-:Y:S08]  /*7870*/  HMMA.16816.F32.BF16 R60, R68, R24.reuse, R60 ;  /* 0x00000018443c723c */ /* 0x081ff0000004183c */
[----:B------:R-:W-:Y:S01]  /*7880*/  HMMA.16816.F32.BF16 R56, R64, R24, R56 ;  /* 0x000000184038723c */ /* 0x000fe20000041838 */
[----:B------:R-:W-:-:S02]  /*7890*/  IMAD.MOV.U32 R25, RZ, RZ, R79 ;  /* 0x000000ffff197224 */ /* 0x000fc400078e004f */
[----:B------:R-:W0:Y:S05]  /*78a0*/  LDSM.16.MT88.4 R76, [R115+UR5+0x11800] ;  /* 0x01180005734c783b */ /* 0x000e2a0008004200 */
[C---:B-1----:R-:W-:Y:S08]  /*78b0*/  HMMA.16816.F32.BF16 R40, R68.reuse, R28, R40 ;  /* 0x0000001c4428723c */ /* 0x042ff00000041828 */
[C---:B--2---:R-:W-:Y:S08]  /*78c0*/  HMMA.16816.F32.BF16 R52, R68.reuse, R20, R52 ;  /* 0x000000144434723c */ /* 0x044ff00000041834 */
[----:B---3--:R-:W-:Y:S01]  /*78d0*/  HMMA.16816.F32.BF16 R48, R68, R16, R48 ;  /* 0x000000104430723c */ /* 0x008fe20000041830 */
[----:B------:R-:W-:Y:S07]  /*78e0*/  LDSM.16.M88.4 R68, [R12+UR5+0x4080] ;  /* 0x004080050c44783b */ /* 0x000fee0008000200 */
[C---:B------:R-:W-:Y:S08]  /*78f0*/  HMMA.16816.F32.BF16 R80, R64.reuse, R28, R80 ;  /* 0x0000001c4050723c */ /* 0x040ff00000041850 */
[----:B------:R-:W-:Y:S01]  /*7900*/  HMMA.16816.F32.BF16 R32, R64, R20, R32 ;  /* 0x000000144020723c */ /* 0x000fe20000041820 */
[----:B------:R-:W-:-:S02]  /*7910*/  IMAD.MOV.U32 R20, RZ, RZ, R84 ;  /* 0x000000ffff147224 */ /* 0x000fc400078e0054 */
[----:B------:R-:W-:-:S05]  /*7920*/  IMAD.MOV.U32 R21, RZ, RZ, R87 ;  /* 0x000000ffff157224 */ /* 0x000fca00078e0057 */
[----:B------:R-:W-:Y:S01]  /*7930*/  HMMA.16816.F32.BF16 R36, R64, R16, R36 ;  /* 0x000000104024723c */ /* 0x000fe20000041824 */
[----:B------:R-:W-:Y:S01]  /*7940*/  MOV R16, R86 ;  /* 0x0000005600107202 */ /* 0x000fe20000000f00 */
[----:B------:R-:W-:Y:S01]  /*7950*/  IMAD.MOV.U32 R17, RZ, RZ, R85 ;  /* 0x000000ffff117224 */ /* 0x000fe200078e0055 */
[----:B------:R-:W-:Y:S04]  /*7960*/  LDSM.16.M88.4 R64, [R12+UR5+0x80] ;  /* 0x000080050c40783b */ /* 0x000fe80008000200 */
[----:B------:R-:W-:Y:S01]  /*7970*/  LDSM.16.M88.4 R84, [R12+UR5+0xc080] ;  /* 0x00c080050c54783b */ /* 0x000fe20008000200 */
[C---:B----4-:R-:W-:Y:S08]  /*7980*/  HMMA.16816.F32.BF16 R40, R44.reuse, R30, R40 ;  /* 0x0000001e2c28723c */ /* 0x050ff00000041828 */
[C---:B------:R-:W-:Y:S08]  /*7990*/  HMMA.16816.F32.BF16 R60, R44.reuse, R26, R60 ;  /* 0x0000001a2c3c723c */ /* 0x040ff0000004183c */
[C---:B------:R-:W-:Y:S08]  /*79a0*/  HMMA.16816.F32.BF16 R52, R44.reuse, R22, R52 ;  /* 0x000000162c34723c */ /* 0x040ff00000041834 */
[----:B------:R-:W-:Y:S01]  /*79b0*/  HMMA.16816.F32.BF16 R44, R44, R18, R48 ;  /* 0x000000122c2c723c */ /* 0x000fe20000041830 */
[----:B------:R1:W-:Y:S07]  /*79c0*/  LDSM.16.M88.4 R48, [R12+UR5+0x8080] ;  /* 0x008080050c30783b */ /* 0x0003ee0008000200 */
[----:B0-----:R-:W-:Y:S01]  /*79d0*/  HMMA.16816.F32.BF16 R80, R76, R30, R80 ;  /* 0x0000001e4c50723c */ /* 0x001fe20000041850 */
[----:B-1----:R-:W-:-:S02]  /*79e0*/  IMAD.MOV.U32 R12, RZ, RZ, R95 ;  /* 0x000000ffff0c7224 */ /* 0x002fc400078e005f */
[----:B------:R-:W2:Y:S01]  /*79f0*/  LDL.LU R95, [R1+0x234] ;  /* 0x00023400015f7983 */ /* 0x000ea20000300800 */
[----:B------:R-:W-:Y:S02]  /*7a00*/  IMAD.MOV.U32 R31, RZ, RZ, R112 ;  /* 0x000000ffff1f7224 */ /* 0x000fe400078e0070 */
[----:B------:R-:W-:Y:S01]  /*7a10*/  IMAD.MOV.U32 R30, RZ, RZ, R96 ;  /* 0x000000ffff1e7224 */ /* 0x000fe200078e0060 */
[----:B------:R-:W3:Y:S01]  /*7a20*/  LDL.LU R112, [R1+0x230] ;  /* 0x0002300001707983 */ /* 0x000ee20000300800 */
[----:B------:R-:W-:Y:S01]  /*7a30*/  HMMA.16816.F32.BF16 R56, R76, R26, R56 ;  /* 0x0000001a4c38723c */ /* 0x000fe20000041838 */
[----:B------:R-:W-:Y:S02]  /*7a40*/  IMAD.MOV.U32 R26, RZ, RZ, R8 ;  /* 0x000000ffff1a7224 */ /* 0x000fe400078e0008 */
[----:B------:R-:W4:Y:S04]  /*7a50*/  LDL.LU R96, [R1+0x22c] ;  /* 0x00022c0001607983 */ /* 0x000f280000300800 */
[----:B------:R-:W5:Y:S04]  /*7a60*/  LDL.LU R8, [R1+0x228] ;  /* 0x0002280001087983 */ /* 0x000f680000300800 */
[----:B------:R-:W2:Y:S01]  /*7a70*/  LDL.LU R27, [R1+0xc] ;  /* 0x00000c00011b7983 */ /* 0x000ea20000300800 */
[----:B------:R-:W-:-:S02]  /*7a80*/  IMAD.MOV.U32 R28, RZ, RZ, R75 ;  /* 0x000000ffff1c7224 */ /* 0x000fc400078e004b */
[----:B------:R-:W-:Y:S02]  /*7a90*/  IMAD.MOV.U32 R29, RZ, RZ, R74 ;  /* 0x000000ffff1d7224 */ /* 0x000fe400078e004a */
[----:B------:R-:W-:Y:S02]  /*7aa0*/  IMAD.MOV.U32 R24, RZ, RZ, R73 ;  /* 0x000000ffff187224 */ /* 0x000fe400078e0049 */
[----:B------:R-:W0:Y:S01]  /*7ab0*/  LDSM.16.MT88.4 R72, [R2+UR5+0x12000] ;  /* 0x012000050248783b */ /* 0x000e220008004200 */
[C---:B------:R-:W-:Y:S08]  /*7ac0*/  HMMA.16816.F32.BF16 R32, R76.reuse, R22, R32 ;  /* 0x000000164c20723c */ /* 0x040ff00000041820 */
[----:B------:R-:W-:Y:S01]  /*7ad0*/  HMMA.16816.F32.BF16 R36, R76, R18, R36 ;  /* 0x000000124c24723c */ /* 0x000fe20000041824 */
[----:B------:R-:W-:-:S07]  /*7ae0*/  IMAD.MOV.U32 R78, RZ, RZ, R26 ;  /* 0x000000ffff4e7224 */ /* 0x000fce00078e001a */
[C---:B0-----:R-:W-:Y:S08]  /*7af0*/  HMMA.16816.F32.BF16 R40, R72.reuse, R64, R40 ;  /* 0x000000404828723c */ /* 0x041ff00000041828 */
[C---:B------:R-:W-:Y:S08]  /*7b00*/  HMMA.16816.F32.BF16 R60, R72.reuse, R68, R60 ;  /* 0x00000044483c723c */ /* 0x040ff0000004183c */
[C---:B------:R-:W-:Y:S08]  /*7b10*/  HMMA.16816.F32.BF16 R52, R72.reuse, R48, R52 ;  /* 0x000000304834723c */ /* 0x040ff00000041834 */
[----:B------:R-:W-:Y:S01]  /*7b20*/  HMMA.16816.F32.BF16 R44, R72, R84, R44 ;  /* 0x00000054482c723c */ /* 0x000fe2000004182c */
[----:B------:R-:W-:-:S02]  /*7b30*/  IMAD.MOV.U32 R74, RZ, RZ, R24 ;  /* 0x000000ffff4a7224 */ /* 0x000fc400078e0018 */
[----:B------:R-:W-:Y:S02]  /*7b40*/  IMAD.MOV.U32 R73, RZ, RZ, R25 ;  /* 0x000000ffff497224 */ /* 0x000fe400078e0019 */
[----:B--2---:R-:W-:Y:S02]  /*7b50*/  IMAD.MOV.U32 R77, RZ, RZ, R27 ;  /* 0x000000ffff4d7224 */ /* 0x004fe400078e001b */
[----:B------:R-:W0:Y:S02]  /*7b60*/  LDSM.16.MT88.4 R24, [R115+UR5+0x12000] ;  /* 0x012000057318783b */ /* 0x000e240008004200 */
[C---:B0-----:R-:W-:Y:S01]  /*7b70*/  HMMA.16816.F32.BF16 R80, R24.reuse, R64, R80 ;  /* 0x000000401850723c */ /* 0x041fe20000041850 */
[----:B------:R-:W-:Y:S01]  /*7b80*/  MOV R64, R102 ;  /* 0x0000006600407202 */ /* 0x000fe20000000f00 */
[----:B------:R-:W-:Y:S01]  /*7b90*/  IMAD.MOV.U32 R65, RZ, RZ, R97 ;  /* 0x000000ffff417224 */ /* 0x000fe200078e0061 */
[----:B------:R-:W2:Y:S04]  /*7ba0*/  LDL.LU R102, [R1+0x224] ;  /* 0x0002240001667983 */ /* 0x000ea80000300800 */
[----:B------:R-:W2:Y:S01]  /*7bb0*/  LDL.LU R97, [R1+0x220] ;  /* 0x0002200001617983 */ /* 0x000ea20000300800 */
[----:B------:R-:W-:Y:S03]  /*7bc0*/  HMMA.16816.F32.BF16 R56, R24, R68, R56 ;  /* 0x000000441838723c */ /* 0x000fe60000041838 */
[----:B------:R-:W2:Y:S01]  /*7bd0*/  LDL.LU R69, [R1+0x114] ;  /* 0x0001140001457983 */ /* 0x000ea20000300800 */
[----:B------:R-:W-:-:S02]  /*7be0*/  IMAD.MOV.U32 R76, RZ, RZ, R20 ;  /* 0x000000ffff4c7224 */ /* 0x000fc400078e0014 */
[----:B------:R-:W-:Y:S02]  /*7bf0*/  IMAD.MOV.U32 R75, RZ, RZ, R21 ;  /* 0x000000ffff4b7224 */ /* 0x000fe400078e0015 */
[----:B------:R-:W0:Y:S01]  /*7c00*/  LDSM.16.MT88.4 R20, [R2+UR5+0x12800] ;  /* 0x012800050214783b */ /* 0x000e220008004200 */
[----:B-----5:R-:W-:Y:S02]  /*7c10*/  IMAD.MOV.U32 R68, RZ, RZ, R8 ;  /* 0x000000ffff447224 */ /* 0x020fe400078e0008 */
[----:B------:R-:W1:Y:S01]  /*7c20*/  LDC R8, c[0x0][0x3ac] ;  /* 0x0000eb00ff087b82 */ /* 0x000e620000000800 */
[----:B------:R-:W-:Y:S02]  /*7c30*/  IMAD.MOV.U32 R72, RZ, RZ, R12 ;  /* 0x000000ffff487224 */ /* 0x000fe400078e000c */
[----:B------:R-:W-:Y:S02]  /*7c40*/  IMAD.MOV.U32 R12, RZ, RZ, R16 ;  /* 0x000000ffff0c7224 */ /* 0x000fe400078e0010 */
[----:B------:R-:W-:-:S02]  /*7c50*/  IMAD.MOV.U32 R79, RZ, RZ, R17 ;  /* 0x000000ffff4f7224 */ /* 0x000fc400078e0011 */
[----:B------:R-:W5:Y:S01]  /*7c60*/  LDSM.16.MT88.4 R16, [R115+UR5+0x12800] ;  /* 0x012800057310783b */ /* 0x000f620008004200 */
[C---:B------:R-:W-:Y:S08]  /*7c70*/  HMMA.16816.F32.BF16 R32, R24.reuse, R48, R32 ;  /* 0x000000301820723c */ /* 0x040ff00000041820 */
[----:B------:R-:W-:Y:S01]  /*7c80*/  HMMA.16816.F32.BF16 R36, R24, R84, R36 ;  /* 0x000000541824723c */ /* 0x000fe20000041824 */
[----:B------:R-:W-:-:S02]  /*7c90*/  IMAD.MOV.U32 R24, RZ, RZ, R0 ;  /* 0x000000ffff187224 */ /* 0x000fc400078e0000 */
[----:B------:R-:W-:Y:S02]  /*7ca0*/  IMAD.MOV.U32 R25, RZ, RZ, R98 ;  /* 0x000000ffff197224 */ /* 0x000fe400078e0062 */
[----:B-1----:R-:W-:-:S04]  /*7cb0*/  IMAD.SHL.U32 R8, R8, 0x80, RZ ;  /* 0x0000008008087824 */ /* 0x002fc800078e00ff */
[----:B------:R-:W-:Y:S01]  /*7cc0*/  IMAD.WIDE R24, R8, 0x2, R24 ;  /* 0x0000000208187825 */ /* 0x000fe200078e0218 */
[C---:B0-----:R-:W-:Y:S08]  /*7cd0*/  HMMA.16816.F32.BF16 R40, R20.reuse, R66, R40 ;  /* 0x000000421428723c */ /* 0x041ff00000041828 */
[C---:B------:R-:W-:Y:S08]  /*7ce0*/  HMMA.16816.F32.BF16 R60, R20.reuse, R70, R60 ;  /* 0x00000046143c723c */ /* 0x040ff0000004183c */
[C---:B------:R-:W-:Y:S08]  /*7cf0*/  HMMA.16816.F32.BF16 R52, R20.reuse, R50, R52 ;  /* 0x000000321434723c */ /* 0x040ff00000041834 */
[----:B------:R-:W-:Y:S01]  /*7d00*/  HMMA.16816.F32.BF16 R44, R20, R86, R44 ;  /* 0x00000056142c723c */ /* 0x000fe2000004182c */
[----:B------:R-:W-:-:S02]  /*7d10*/  IMAD.MOV.U32 R22, RZ, RZ, R6 ;  /* 0x000000ffff167224 */ /* 0x000fc400078e0006 */
[----:B------:R-:W-:Y:S02]  /*7d20*/  IMAD.MOV.U32 R23, RZ, RZ, R105 ;  /* 0x000000ffff177224 */ /* 0x000fe400078e0069 */
[----:B------:R-:W3:Y:S01]  /*7d30*/  LDL.LU R105, [R1+0x21c] ;  /* 0x00021c0001697983 */ /* 0x000ee20000300800 */
[----:B------:R-:W-:-:S03]  /*7d40*/  IMAD.WIDE R22, R8, 0x2, R22 ;  /* 0x0000000208167825 */ /* 0x000fc600078e0216 */
[----:B------:R-:W3:Y:S01]  /*7d50*/  LDL.LU R98, [R1+0x218] ;  /* 0x0002180001627983 */ /* 0x000ee20000300800 */
[----:B------:R-:W-:-:S03]  /*7d60*/  IMAD.MOV.U32 R6, RZ, RZ, R22 ;  /* 0x000000ffff067224 */ /* 0x000fc600078e0016 */
[----:B------:R0:W-:Y:S01]  /*7d70*/  STL [R1+0x10], R23 ;  /* 0x0000101701007387 */ /* 0x0001e20000100800 */
[----:B------:R-:W-:Y:S02]  /*7d80*/  IMAD.MOV.U32 R0, RZ, RZ, R24 ;  /* 0x000000ffff007224 */ /* 0x000fe400078e0018 */
[----:B------:R-:W-:Y:S01]  /*7d90*/  IMAD.MOV.U32 R22, RZ, RZ, R4 ;  /* 0x000000ffff167224 */ /* 0x000fe200078e0004 */
[----:B------:R1:W-:Y:S01]  /*7da0*/  STL [R1+0xa8], R25 ;  /* 0x0000a81901007387 */ /* 0x0003e20000100800 */
[----:B------:R-:W-:Y:S02]  /*7db0*/  IMAD.MOV.U32 R24, RZ, RZ, R5 ;  /* 0x000000ffff187224 */ /* 0x000fe400078e0005 */
[----:B0-----:R-:W-:Y:S02]  /*7dc0*/  IMAD.MOV.U32 R23, RZ, RZ, R103 ;  /* 0x000000ffff177224 */ /* 0x001fe400078e0067 */
[----:B------:R-:W3:Y:S01]  /*7dd0*/  LDL.LU R103, [R1+0x214] ;  /* 0x0002140001677983 */ /* 0x000ee20000300800 */
[----:B-1----:R-:W-:-:S02]  /*7de0*/  IMAD.MOV.U32 R25, RZ, RZ, R99 ;  /* 0x000000ffff197224 */ /* 0x002fc400078e0063 */
[C---:B------:R-:W-:Y:S01]  /*7df0*/  IMAD.WIDE R22, R8.reuse, 0x2, R22 ;  /* 0x0000000208167825 */ /* 0x040fe200078e0216 */
[----:B------:R-:W3:Y:S03]  /*7e00*/  LDL.LU R99, [R1+0x210] ;  /* 0x0002100001637983 */ /* 0x000ee60000300800 */
[----:B------:R-:W-:Y:S01]  /*7e10*/  IMAD.WIDE R24, R8, 0x2, R24 ;  /* 0x0000000208187825 */ /* 0x000fe200078e0218 */
[----:B------:R0:W-:Y:S03]  /*7e20*/  STL [R1+0x14], R23 ;  /* 0x0000141701007387 */ /* 0x0001e60000100800 */
[----:B------:R-:W-:Y:S01]  /*7e30*/  IMAD.MOV.U32 R4, RZ, RZ, R22 ;  /* 0x000000ffff047224 */ /* 0x000fe200078e0016 */
[----:B------:R1:W-:Y:S01]  /*7e40*/  STL [R1+0xac], R25 ;  /* 0x0000ac1901007387 */ /* 0x0003e20000100800 */
[----:B------:R-:W-:-:S02]  /*7e50*/  IMAD.MOV.U32 R5, RZ, RZ, R24 ;  /* 0x000000ffff057224 */ /* 0x000fc400078e0018 */
[----:B------:R-:W-:Y:S02]  /*7e60*/  IMAD.MOV.U32 R22, RZ, RZ, R88 ;  /* 0x000000ffff167224 */ /* 0x000fe400078e0058 */
[----:B------:R-:W-:Y:S02]  /*7e70*/  IMAD.MOV.U32 R24, RZ, RZ, R89 ;  /* 0x000000ffff187224 */ /* 0x000fe400078e0059 */
[----:B0-----:R-:W-:Y:S01]  /*7e80*/  IMAD.MOV.U32 R23, RZ, RZ, R106 ;  /* 0x000000ffff177224 */ /* 0x001fe200078e006a */
[----:B-----5:R-:W-:Y:S01]  /*7e90*/  HMMA.16816.F32.BF16 R80, R16, R66, R80 ;  /* 0x000000421050723c */ /* 0x020fe20000041850 */
[----:B------:R-:W5:Y:S01]  /*7ea0*/  LDL.LU R106, [R1+0x20c] ;  /* 0x00020c00016a7983 */ /* 0x000f620000300800 */
[----:B-1----:R-:W-:Y:S02]  /*7eb0*/  IMAD.MOV.U32 R25, RZ, RZ, R100 ;  /* 0x000000ffff197224 */ /* 0x002fe400078e0064 */
[C---:B------:R-:W-:Y:S01]  /*7ec0*/  IMAD.WIDE R22, R8.reuse, 0x2, R22 ;  /* 0x0000000208167825 */ /* 0x040fe200078e0216 */
[----:B------:R-:W4:Y:S03]  /*7ed0*/  LDL.LU R100, [R1+0x208] ;  /* 0x0002080001647983 */ /* 0x000f260000300800 */
[----:B------:R-:W-:Y:S01]  /*7ee0*/  IMAD.WIDE R24, R8, 0x2, R24 ;  /* 0x0000000208187825 */ /* 0x000fe200078e0218 */
[----:B------:R-:W-:Y:S04]  /*7ef0*/  STL [R1+0x18], R23 ;  /* 0x0000181701007387 */ /* 0x000fe80000100800 */
[----:B------:R0:W-:Y:S01]  /*7f00*/  STL [R1+0xb0], R25 ;  /* 0x0000b01901007387 */ /* 0x0001e20000100800 */
[----:B--2---:R-:W-:-:S02]  /*7f10*/  IMAD.MOV.U32 R67, RZ, RZ, R69 ;  /* 0x000000ffff437224 */ /* 0x004fc400078e0045 */
[----:B------:R-:W-:Y:S02]  /*7f20*/  IMAD.MOV.U32 R69, RZ, RZ, R65 ;  /* 0x000000ffff457224 */ /* 0x000fe400078e0041 */
[----:B------:R-:W2:Y:S01]  /*7f30*/  LDL.LU R65, [R1+0xb8] ;  /* 0x0000b80001417983 */ /* 0x000ea20000300800 */
[----:B------:R-:W-:Y:S02]  /*7f40*/  IMAD.MOV.U32 R20, RZ, RZ, R7 ;  /* 0x000000ffff147224 */ /* 0x000fe400078e0007 */
[----:B------:R-:W-:Y:S02]  /*7f50*/  IMAD.MOV.U32 R21, RZ, RZ, R113 ;  /* 0x000000ffff157224 */ /* 0x000fe400078e0071 */
[----:B------:R-:W-:-:S04]  /*7f60*/  IMAD.WIDE R20, R8, 0x2, R20 ;  /* 0x0000000208147825 */ /* 0x000fc800078e0214 */
[----:B------:R-:W-:Y:S01]  /*7f70*/  IMAD.MOV.U32 R113, RZ, RZ, R21 ;  /* 0x000000ffff717224 */ /* 0x000fe200078e0015 */
[----:B------:R-:W-:Y:S01]  /*7f80*/  MOV R21, R116 ;  /* 0x0000007400157202 */ /* 0x000fe20000000f00 */
[----:B------:R-:W-:Y:S02]  /*7f90*/  IMAD.MOV.U32 R7, RZ, RZ, R20 ;  /* 0x000000ffff077224 */ /* 0x000fe400078e0014 */
[----:B------:R-:W-:Y:S01]  /*7fa0*/  IMAD.MOV.U32 R20, RZ, RZ, R3 ;  /* 0x000000ffff147224 */ /* 0x000fe200078e0003 */
[----:B------:R-:W-:Y:S01]  /*7fb0*/  HMMA.16816.F32.BF16 R56, R16, R70, R56 ;  /* 0x000000461038723c */ /* 0x000fe20000041838 */
[----:B------:R-:W-:Y:S02]  /*7fc0*/  IMAD.MOV.U32 R89, RZ, RZ, R24 ;  /* 0x000000ffff597224 */ /* 0x000fe400078e0018 */
[----:B------:R-:W-:Y:S01]  /*7fd0*/  IMAD.WIDE R20, R8, 0x2, R20 ;  /* 0x0000000208147825 */ /* 0x000fe200078e0214 */
[----:B------:R-:W-:-:S03]  /*7fe0*/  MOV R24, R91 ;  /* 0x0000005b00187202 */ /* 0x000fc60000000f00 */
[----:B------:R-:W-:Y:S01]  /*7ff0*/  IMAD.MOV.U32 R71, RZ, RZ, R72 ;  /* 0x000000ffff477224 */ /* 0x000fe200078e0048 */
[C---:B------:R-:W-:Y:S01]  /*8000*/  HMMA.16816.F32.BF16 R32, R16.reuse, R50, R32 ;  /* 0x000000321020723c */ /* 0x040fe20000041820 */
[----:B------:R-:W-:Y:S01]  /*8010*/  IMAD.MOV.U32 R85, RZ, RZ, R77 ;  /* 0x000000ffff557224 */ /* 0x000fe200078e004d */
[----:B------:R-:W-:Y:S01]  /*8020*/  LDSM.16.MT88.4 R48, [R2+UR5+0x13000] ;  /* 0x013000050230783b */ /* 0x000fe20008004200 */
[----:B------:R-:W-:Y:S02]  /*8030*/  IMAD.MOV.U32 R3, RZ, RZ, R20 ;  /* 0x000000ffff037224 */ /* 0x000fe400078e0014 */
[----:B------:R-:W-:Y:S02]  /*8040*/  IMAD.MOV.U32 R116, RZ, RZ, R21 ;  /* 0x000000ffff747224 */ /* 0x000fe400078e0015 */
[----:B------:R-:W-:Y:S01]  /*8050*/  IMAD.MOV.U32 R77, RZ, RZ, R28 ;  /* 0x000000ffff4d7224 */ /* 0x000fe200078e001c */
[----:B------:R-:W-:Y:S01]  /*8060*/  HMMA.16816.F32.BF16 R36, R16, R86, R36 ;  /* 0x000000561024723c */ /* 0x000fe20000041824 */
[----:B------:R-:W-:Y:S01]  /*8070*/  IMAD.MOV.U32 R72, RZ, RZ, R29 ;  /* 0x000000ffff487224 */ /* 0x000fe200078e001d */
[----:B------:R-:W-:Y:S01]  /*8080*/  MOV R17, R111 ;  /* 0x0000006f00117202 */ /* 0x000fe20000000f00 */
[----:B0-----:R-:W-:-:S02]  /*8090*/  IMAD.MOV.U32 R25, RZ, RZ, R104 ;  /* 0x000000ffff197224 */ /* 0x001fc400078e0068 */
[----:B------:R-:W-:Y:S01]  /*80a0*/  IMAD.MOV.U32 R20, RZ, RZ, R13 ;  /* 0x000000ffff147224 */ /* 0x000fe200078e000d */
[----:B------:R-:W5:Y:S01]  /*80b0*/  LDL.LU R104, [R1+0x204] ;  /* 0x0002040001687983 */ /* 0x000f620000300800 */
[----:B------:R-:W-:Y:S02]  /*80c0*/  IMAD.MOV.U32 R21, RZ, RZ, R117 ;  /* 0x000000ffff157224 */ /* 0x000fe400078e0075 */
[----:B------:R-:W-:Y:S02]  /*80d0*/  IMAD.MOV.U32 R28, RZ, RZ, R90 ;  /* 0x000000ffff1c7224 */ /* 0x000fe400078e005a */
[----:B------:R-:W-:Y:S02]  /*80e0*/  IMAD.MOV.U32 R29, RZ, RZ, R118 ;  /* 0x000000ffff1d7224 */ /* 0x000fe400078e0076 */
[----:B------:R-:W-:Y:S02]  /*80f0*/  IMAD.MOV.U32 R26, RZ, RZ, R92 ;  /* 0x000000ffff1a7224 */ /* 0x000fe400078e005c */
[----:B------:R-:W-:-:S02]  /*8100*/  IMAD.MOV.U32 R27, RZ, RZ, R101 ;  /* 0x000000ffff1b7224 */ /* 0x000fc400078e0065 */
[----:B------:R-:W-:Y:S01]  /*8110*/  IMAD.MOV.U32 R18, RZ, RZ, R93 ;  /* 0x000000ffff127224 */ /* 0x000fe200078e005d */
[----:B------:R-:W5:Y:S01]  /*8120*/  LDL.LU R101, [R1+0x200] ;  /* 0x0002000001657983 */ /* 0x000f620000300800 */
[----:B------:R-:W-:Y:S02]  /*8130*/  IMAD.MOV.U32 R19, RZ, RZ, R114 ;  /* 0x000000ffff137224 */ /* 0x000fe400078e0072 */
[----:B------:R-:W-:Y:S02]  /*8140*/  IMAD.MOV.U32 R16, RZ, RZ, R94 ;  /* 0x000000ffff107224 */ /* 0x000fe400078e005e */
[----:B------:R-:W-:Y:S02]  /*8150*/  IMAD.MOV.U32 R66, RZ, RZ, R78 ;  /* 0x000000ffff427224 */ /* 0x000fe400078e004e */
[----:B------:R-:W-:-:S04]  /*8160*/  IMAD.WIDE R24, R8, 0x2, R24 ;  /* 0x0000000208187825 */ /* 0x000fc800078e0218 */
[----:B------:R-:W-:-:S04]  /*8170*/  IMAD.WIDE R20, R8, 0x2, R20 ;  /* 0x0000000208147825 */ /* 0x000fc800078e0214 */
[----:B------:R-:W-:-:S04]  /*8180*/  IMAD.WIDE R28, R8, 0x2, R28 ;  /* 0x00000002081c7825 */ /* 0x000fc800078e021c */
[----:B------:R-:W-:-:S04]  /*8190*/  IMAD.WIDE R26, R8, 0x2, R26 ;  /* 0x00000002081a7825 */ /* 0x000fc800078e021a */
[----:B------:R-:W-:-:S04]  /*81a0*/  IMAD.WIDE R18, R8, 0x2, R18 ;  /* 0x0000000208127825 */ /* 0x000fc800078e0212 */
[----:B------:R-:W-:Y:S01]  /*81b0*/  IMAD.WIDE R16, R8, 0x2, R16 ;  /* 0x0000000208107825 */ /* 0x000fe200078e0210 */
[----:B------:R-:W-:Y:S01]  /*81c0*/  STL [R1+0x1c], R25 ;  /* 0x00001c1901007387 */ /* 0x000fe20000100800 */
[----:B------:R-:W-:Y:S02]  /*81d0*/  MOV R13, R20 ;  /* 0x00000014000d7202 */ /* 0x000fe40000000f00 */
[----:B------:R-:W-:Y:S01]  /*81e0*/  IMAD.MOV.U32 R70, RZ, RZ, R66 ;  /* 0x000000ffff467224 */ /* 0x000fe200078e0042 */
[----:B------:R-:W-:Y:S01]  /*81f0*/  STL [R1+0xb4], R27 ;  /* 0x0000b41b01007387 */ /* 0x000fe20000100800 */
[----:B------:R-:W-:Y:S02]  /*8200*/  IMAD.MOV.U32 R66, RZ, RZ, R67 ;  /* 0x000000ffff427224 */ /* 0x000fe400078e0043 */
[----:B------:R-:W-:Y:S02]  /*8210*/  IMAD.MOV.U32 R117, RZ, RZ, R21 ;  /* 0x000000ffff757224 */ /* 0x000fe400078e0015 */
[----:B------:R-:W-:-:S02]  /*8220*/  IMAD.MOV.U32 R88, RZ, RZ, R22 ;  /* 0x000000ffff587224 */ /* 0x000fc400078e0016 */
[----:B------:R-:W-:Y:S01]  /*8230*/  IMAD.MOV.U32 R84, RZ, RZ, R30 ;  /* 0x000000ffff547224 */ /* 0x000fe200078e001e */
[----:B------:R-:W0:Y:S01]  /*8240*/  LDSM.16.M88.4 R20, [R11+UR5+0x80] ;  /* 0x000080050b14783b */ /* 0x000e220008000200 */
[----:B------:R-:W-:Y:S02]  /*8250*/  IMAD.MOV.U32 R78, RZ, RZ, R31 ;  /* 0x000000ffff4e7224 */ /* 0x000fe400078e001f */
[----:B------:R-:W-:Y:S02]  /*8260*/  IMAD.MOV.U32 R90, RZ, RZ, R28 ;  /* 0x000000ffff5a7224 */ /* 0x000fe400078e001c */
[----:B------:R-:W-:Y:S02]  /*8270*/  IMAD.MOV.U32 R118, RZ, RZ, R29 ;  /* 0x000000ffff767224 */ /* 0x000fe400078e001d */
[----:B------:R-:W-:Y:S01]  /*8280*/  IMAD.MOV.U32 R91, RZ, RZ, R24 ;  /* 0x000000ffff5b7224 */ /* 0x000fe200078e0018 */
[----:B------:R-:W1:Y:S01]  /*8290*/  LDSM.16.M88.4 R28, [R11+UR5+0x4080] ;  /* 0x004080050b1c783b */ /* 0x000e620008000200 */
[----:B------:R-:W-:-:S02]  /*82a0*/  IMAD.MOV.U32 R92, RZ, RZ, R26 ;  /* 0x000000ffff5c7224 */ /* 0x000fc400078e001a */
[----:B------:R-:W-:Y:S01]  /*82b0*/  IMAD.MOV.U32 R67, RZ, RZ, R68 ;  /* 0x000000ffff437224 */ /* 0x000fe200078e0044 */
[----:B------:R-:W0:Y:S01]  /*82c0*/  LDSM.16.M88.4 R24, [R11+UR5+0x8080] ;  /* 0x008080050b18783b */ /* 0x000e220008000200 */
[----:B------:R-:W-:Y:S02]  /*82d0*/  IMAD.MOV.U32 R93, RZ, RZ, R18 ;  /* 0x000000ffff5d7224 */ /* 0x000fe400078e0012 */
[----:B------:R-:W-:Y:S02]  /*82e0*/  IMAD.MOV.U32 R114, RZ, RZ, R19 ;  /* 0x000000ffff727224 */ /* 0x000fe400078e0013 */
[----:B------:R-:W-:Y:S02]  /*82f0*/  IMAD.MOV.U32 R94, RZ, RZ, R16 ;  /* 0x000000ffff5e7224 */ /* 0x000fe400078e0010 */
[----:B------:R-:W-:Y:S02]  /*8300*/  IMAD.MOV.U32 R111, RZ, RZ, R17 ;  /* 0x000000ffff6f7224 */ /* 0x000fe400078e0011 */
[----:B------:R-:W-:Y:S01]  /*8310*/  IMAD.MOV.U32 R68, RZ, RZ, R64 ;  /* 0x000000ffff447224 */ /* 0x000fe200078e0040 */
[----:B------:R3:W0:Y:S01]  /*8320*/  LDSM.16.M88.4 R16, [R11+UR5+0xc080] ;  /* 0x00c080050b10783b */ /* 0x0006220008000200 */
[----:B------:R-:W-:-:S02]  /*8330*/  IMAD.MOV.U32 R64, RZ, RZ, R95 ;  /* 0x000000ffff407224 */ /* 0x000fc400078e005f */
[----:B------:R-:W-:Y:S02]  /*8340*/  IMAD.MOV.U32 R87, RZ, RZ, R67 ;  /* 0x000000ffff577224 */ /* 0x000fe400078e0043 */
[----:B------:R-:W-:Y:S02]  /*8350*/  IMAD.MOV.U32 R86, RZ, RZ, R68 ;  /* 0x000000ffff567224 */ /* 0x000fe400078e0044 */
[----:B---3--:R-:W-:Y:S02]  /*8360*/  IMAD.MOV.U32 R11, RZ, RZ, R70 ;  /* 0x000000ffff0b7224 */ /* 0x008fe400078e0046 */
[----:B------:R-:W-:Y:S02]  /*8370*/  IMAD.MOV.U32 R70, RZ, RZ, R66 ;  /* 0x000000ffff467224 */ /* 0x000fe400078e0042 */
[----:B------:R-:W-:Y:S01]  /*8380*/  IMAD.MOV.U32 R66, RZ, RZ, R97 ;  /* 0x000000ffff427224 */ /* 0x000fe200078e0061 */
[----:B------:R-:W-:Y:S01]  /*8390*/  MOV R97, R69 ;  /* 0x0000004500617202 */ /* 0x000fe20000000f00 */
[----:B------:R-:W-:-:S02]  /*83a0*/  IMAD.MOV.U32 R67, RZ, RZ, R102 ;  /* 0x000000ffff437224 */ /* 0x000fc400078e0066 */
[----:B------:R-:W-:Y:S02]  /*83b0*/  IMAD.MOV.U32 R68, RZ, RZ, R98 ;  /* 0x000000ffff447224 */ /* 0x000fe400078e0062 */
[----:B------:R-:W-:Y:S02]  /*83c0*/  IMAD.MOV.U32 R69, RZ, RZ, R105 ;  /* 0x000000ffff457224 */ /* 0x000fe400078e0069 */
[----:B------:R-:W-:-:S04]  /*83d0*/  IMAD.WIDE R66, R8, 0x2, R66 ;  /* 0x0000000208427825 */ /* 0x000fc800078e0242 */
[----:B------:R-:W-:-:S04]  /*83e0*/  IMAD.WIDE R68, R8, 0x2, R68 ;  /* 0x0000000208447825 */ /* 0x000fc800078e0244 */
[----:B------:R-:W-:Y:S02]  /*83f0*/  IMAD.MOV.U32 R98, RZ, RZ, R68 ;  /* 0x000000ffff627224 */ /* 0x000fe400078e0044 */
[----:B--2---:R-:W-:-:S05]  /*8400*/  IMAD.WIDE R64, R8, 0x2, R64 ;  /* 0x0000000208407825 */ /* 0x004fca00078e0240 */
[----:B------:R2:W-:Y:S04]  /*8410*/  STL [R1+0xb8], R65 ;  /* 0x0000b84101007387 */ /* 0x0005e80000100800 */
[----:B------:R-:W3:Y:S04]  /*8420*/  LDL.LU R102, [R1+0x1fc] ;  /* 0x0001fc0001667983 */ /* 0x000ee80000300800 */
[----:B------:R-:W3:Y:S04]  /*8430*/  LDL.LU R105, [R1+0x1f8] ;  /* 0x0001f80001697983 */ /* 0x000ee80000300800 */
[----:B------:R-:W-:Y:S04]  /*8440*/  STL [R1+0x20], R67 ;  /* 0x0000204301007387 */ /* 0x000fe80000100800 */
[----:B------:R0:W-:Y:S04]  /*8450*/  STL [R1+0xbc], R69 ;  /* 0x0000bc4501007387 */ /* 0x0001e80000100800 */
[----:B------:R-:W3:Y:S01]  /*8460*/  LDL.LU R68, [R1+0xc4] ;  /* 0x0000c40001447983 */ /* 0x000ee20000300800 */
[----:B------:R-:W-:-:S02]  /*8470*/  IMAD.MOV.U32 R95, RZ, RZ, R64 ;  /* 0x000000ffff5f7224 */ /* 0x000fc400078e0040 */
[----:B----4-:R-:W-:Y:S02]  /*8480*/  IMAD.MOV.U32 R64, RZ, RZ, R96 ;  /* 0x000000ffff407224 */ /* 0x010fe400078e0060 */
[----:B--2---:R-:W-:Y:S02]  /*8490*/  IMAD.MOV.U32 R65, RZ, RZ, R112 ;  /* 0x000000ffff417224 */ /* 0x004fe400078e0070 */
[----:B------:R-:W-:-:S04]  /*84a0*/  IMAD.WIDE R64, R8, 0x2, R64 ;  /* 0x0000000208407825 */ /* 0x000fc800078e0240 */
[----:B------:R-:W-:Y:S02]  /*84b0*/  IMAD.MOV.U32 R112, RZ, RZ, R65 ;  /* 0x000000ffff707224 */ /* 0x000fe400078e0041 */
[----:B------:R-:W-:Y:S02]  /*84c0*/  IMAD.MOV.U32 R65, RZ, RZ, R97 ;  /* 0x000000ffff417224 */ /* 0x000fe400078e0061 */
[----:B------:R-:W-:Y:S02]  /*84d0*/  IMAD.MOV.U32 R96, RZ, RZ, R64 ;  /* 0x000000ffff607224 */ /* 0x000fe400078e0040 */
[----:B0-----:R-:W-:Y:S02]  /*84e0*/  IMAD.MOV.U32 R69, RZ, RZ, R65 ;  /* 0x000000ffff457224 */ /* 0x001fe400078e0041 */
[----:B------:R-:W-:Y:S02]  /*84f0*/  IMAD.MOV.U32 R64, RZ, RZ, R99 ;  /* 0x000000ffff407224 */ /* 0x000fe400078e0063 */
[----:B------:R-:W-:-:S02]  /*8500*/  IMAD.MOV.U32 R65, RZ, RZ, R103 ;  /* 0x000000ffff417224 */ /* 0x000fc400078e0067 */
[----:B------:R-:W-:Y:S01]  /*8510*/  IMAD.MOV.U32 R97, RZ, RZ, R66 ;  /* 0x000000ffff617224 */ /* 0x000fe200078e0042 */
[----:B------:R-:W2:Y:S01]  /*8520*/  LDL.LU R103, [R1+0x1f4] ;  /* 0x0001f40001677983 */ /* 0x000ea20000300800 */
[----:B------:R-:W-:-:S04]  /*8530*/  IMAD.WIDE R66, R8, 0x2, R64 ;  /* 0x0000000208427825 */ /* 0x000fc800078e0240 */
[----:B------:R-:W-:Y:S02]  /*8540*/  IMAD.MOV.U32 R64, RZ, RZ, R100 ;  /* 0x000000ffff407224 */ /* 0x000fe400078e0064 */
[----:B-----5:R-:W-:Y:S02]  /*8550*/  IMAD.MOV.U32 R65, RZ, RZ, R106 ;  /* 0x000000ffff417224 */ /* 0x020fe400078e006a */
[----:B------:R-:W4:Y:S01]  /*8560*/  LDL.LU R106, [R1+0x1f0] ;  /* 0x0001f000016a7983 */ /* 0x000f220000300800 */
[----:B------:R-:W-:-:S03]  /*8570*/  IMAD.WIDE R64, R8, 0x2, R64 ;  /* 0x0000000208407825 */ /* 0x000fc600078e0240 */
[----:B------:R-:W-:Y:S01]  /*8580*/  STL [R1+0x24], R67 ;  /* 0x0000244301007387 */ /* 0x000fe20000100800 */
[----:B------:R-:W-:Y:S01]  /*8590*/  IMAD.MOV.U32 R100, RZ, RZ, R64 ;  /* 0x000000ffff647224 */ /* 0x000fe200078e0040 */
[----:B------:R-:W-:Y:S02]  /*85a0*/  MOV R64, R101 ;  /* 0x0000006500407202 */ /* 0x000fe40000000f00 */
[----:B------:R0:W-:Y:S01]  /*85b0*/  STL [R1+0xc0], R65 ;  /* 0x0000c04101007387 */ /* 0x0001e20000100800 */
[----:B------:R-:W-:Y:S02]  /*85c0*/  IMAD.MOV.U32 R99, RZ, RZ, R66 ;  /* 0x000000ffff637224 */ /* 0x000fe400078e0042 */
[----:B0-----:R-:W-:Y:S02]  /*85d0*/  IMAD.MOV.U32 R65, RZ, RZ, R104 ;  /* 0x000000ffff417224 */ /* 0x001fe400078e0068 */
[----:B------:R-:W5:Y:S01]  /*85e0*/  LDL.LU R104, [R1+0x1ec] ;  /* 0x0001ec0001687983 */ /* 0x000f620000300800 */
[----:B------:R-:W-:-:S05]  /*85f0*/  IMAD.WIDE R64, R8, 0x2, R64 ;  /* 0x0000000208407825 */ /* 0x000fca00078e0240 */
[----:B------:R0:W-:Y:S01]  /*8600*/  STL [R1+0x28], R65 ;  /* 0x0000284101007387 */ /* 0x0001e20000100800 */
[----:B------:R-:W-:Y:S01]  /*8610*/  HMMA.16816.F32.BF16 R40, R48, R20, R40 ;  /* 0x000000143028723c */ /* 0x000fe20000041828 */
[----:B0-----:R-:W-:-:S07]  /*8620*/  IMAD.MOV.U32 R65, RZ, RZ, R69 ;  /* 0x000000ffff417224 */ /* 0x001fce00078e0045 */
[C---:B-1----:R-:W-:Y:S08]  /*8630*/  HMMA.16816.F32.BF16 R60, R48.reuse, R28, R60 ;  /* 0x0000001c303c723c */ /* 0x042ff0000004183c */
[C---:B------:R-:W-:Y:S08]  /*8640*/  HMMA.16816.F32.BF16 R52, R48.reuse, R24, R52 ;  /* 0x000000183034723c */ /* 0x040ff00000041834 */
[----:B------:R-:W-:Y:S01]  /*8650*/  HMMA.16816.F32.BF16 R44, R48, R16, R44 ;  /* 0x00000010302c723c */ /* 0x000fe2000004182c */
[----:B---3--:R-:W-:-:S02]  /*8660*/  IMAD.MOV.U32 R66, RZ, RZ, R102 ;  /* 0x000000ffff427224 */ /* 0x008fc400078e0066 */
[----:B------:R-:W-:Y:S02]  /*8670*/  IMAD.MOV.U32 R69, RZ, RZ, R105 ;  /* 0x000000ffff457224 */ /* 0x000fe400078e0069 */
[----:B------:R-:W-:Y:S02]  /*8680*/  IMAD.MOV.U32 R67, RZ, RZ, R68 ;  /* 0x000000ffff437224 */ /* 0x000fe400078e0044 */
[----:B------:R-:W-:-:S05]  /*8690*/  IMAD.WIDE R66, R8, 0x2, R66 ;  /* 0x0000000208427825 */ /* 0x000fca00078e0242 */
[----:B------:R-:W-:Y:S04]  /*86a0*/  STL [R1+0xc4], R67 ;  /* 0x0000c44301007387 */ /* 0x000fe80000100800 */
[----:B------:R-:W3:Y:S04]  /*86b0*/  LDL.LU R105, [R1+0x1e8] ;  /* 0x0001e80001697983 */ /* 0x000ee80000300800 */
[----:B------:R-:W3:Y:S04]  /*86c0*/  LDL.LU R49, [R1+0x2c] ;  /* 0x00002c0001317983 */ /* 0x000ee80000300800 */
[----:B------:R-:W3:Y:S04]  /*86d0*/  LDL.LU R50, [R1+0xcc] ;  /* 0x0000cc0001327983 */ /* 0x000ee80000300800 */
[----:B------:R-:W3:Y:S01]  /*86e0*/  LDL.LU R51, [R1+0x124] ;  /* 0x0001240001337983 */ /* 0x000ee20000300800 */
[----:B--2---:R-:W-:-:S04]  /*86f0*/  IMAD.MOV.U32 R68, RZ, RZ, R103 ;  /* 0x000000ffff447224 */ /* 0x004fc800078e0067 */
[----:B------:R-:W-:-:S04]  /*8700*/  IMAD.WIDE R68, R8, 0x2, R68 ;  /* 0x0000000208447825 */ /* 0x000fc800078e0244 */
[----:B------:R-:W-:Y:S01]  /*8710*/  IMAD.MOV.U32 R48, RZ, RZ, R65 ;  /* 0x000000ffff307224 */ /* 0x000fe200078e0041 */
[----:B------:R4:W-:Y:S01]  /*8720*/  STL [R1+0xc8], R69 ;  /* 0x0000c84501007387 */ /* 0x0009e20000100800 */
[----:B------:R-:W-:Y:S02]  /*8730*/  IMAD.MOV.U32 R103, RZ, RZ, R68 ;  /* 0x000000ffff677224 */ /* 0x000fe400078e0044 */
[----:B----4-:R-:W-:Y:S02]  /*8740*/  IMAD.MOV.U32 R69, RZ, RZ, R106 ;  /* 0x000000ffff457224 */ /* 0x010fe400078e006a */
[----:B------:R-:W-:Y:S02]  /*8750*/  IMAD.MOV.U32 R106, RZ, RZ, R48 ;  /* 0x000000ffff6a7224 */ /* 0x000fe400078e0030 */
[----:B-----5:R-:W-:-:S04]  /*8760*/  IMAD.MOV.U32 R68, RZ, RZ, R104 ;  /* 0x000000ffff447224 */ /* 0x020fc800078e0068 */
[----:B------:R-:W-:-:S04]  /*8770*/  IMAD.WIDE R68, R8, 0x2, R68 ;  /* 0x0000000208447825 */ /* 0x000fc800078e0244 */
[----:B------:R-:W-:Y:S02]  /*8780*/  IMAD.MOV.U32 R104, RZ, RZ, R68 ;  /* 0x000000ffff687224 */ /* 0x000fe400078e0044 */
[----:B------:R-:W2:Y:S01]  /*8790*/  LDL.LU R68, [R1+0x128] ;  /* 0x0001280001447983 */ /* 0x000ea20000300800 */
[----:B---3--:R-:W-:Y:S01]  /*87a0*/  IMAD.MOV.U32 R48, RZ, RZ, R105 ;  /* 0x000000ffff307224 */ /* 0x008fe200078e0069 */
[----:B------:R-:W-:-:S03]  /*87b0*/  MOV R105, R106 ;  /* 0x0000006a00697202 */ /* 0x000fc60000000f00 */
[----:B------:R-:W-:-:S04]  /*87c0*/  IMAD.WIDE R48, R8, 0x2, R48 ;  /* 0x0000000208307825 */ /* 0x000fc800078e0230 */
[----:B------:R-:W-:Y:S01]  /*87d0*/  IMAD.MOV.U32 R106, RZ, RZ, R69 ;  /* 0x000000ffff6a7224 */ /* 0x000fe200078e0045 */
[----:B------:R0:W-:Y:S01]  /*87e0*/  STL [R1+0x2c], R49 ;  /* 0x00002c3101007387 */ /* 0x0001e20000100800 */
[----:B------:R-:W-:Y:S02]  /*87f0*/  IMAD.MOV.U32 R69, RZ, RZ, R105 ;  /* 0x000000ffff457224 */ /* 0x000fe400078e0069 */
[----:B------:R-:W-:Y:S02]  /*8800*/  IMAD.MOV.U32 R105, RZ, RZ, R48 ;  /* 0x000000ffff697224 */ /* 0x000fe400078e0030 */
[----:B------:R-:W3:Y:S04]  /*8810*/  LDL.LU R48, [R1+0x34] ;  /* 0x0000340001307983 */ /* 0x000ee80000300800 */
[----:B0-----:R-:W3:Y:S01]  /*8820*/  LDL.LU R49, [R1+0xd0] ;  /* 0x0000d00001317983 */ /* 0x001ee20000300800 */
[----:B------:R-:W-:-:S04]  /*8830*/  LOP3.LUT R51, R51, R50, RZ, 0x3c, !PT ;  /* 0x0000003233337212 */ /* 0x000fc800078e3cff */
[----:B------:R-:W-:-:S04]  /*8840*/  LOP3.LUT R50, R51, R50, RZ, 0x3c, !PT ;  /* 0x0000003233327212 */ /* 0x000fc800078e3cff */
[----:B------:R-:W-:-:S03]  /*8850*/  LOP3.LUT R51, R51, R50, RZ, 0x3c, !PT ;  /* 0x0000003233337212 */ /* 0x000fc600078e3cff */
[----:B------:R-:W-:-:S05]  /*8860*/  IMAD.WIDE R50, R8, 0x2, R50 ;  /* 0x0000000208327825 */ /* 0x000fca00078e0232 */
[----:B------:R0:W-:Y:S04]  /*8870*/  STL [R1+0x124], R50 ;  /* 0x0001243201007387 */ /* 0x0001e80000100800 */
[----:B------:R2:W-:Y:S01]  /*8880*/  STL [R1+0xcc], R51 ;  /* 0x0000cc3301007387 */ /* 0x0005e20000100800 */
[----:B0-----:R-:W-:Y:S02]  /*8890*/  IMAD.MOV.U32 R50, RZ, RZ, R123 ;  /* 0x000000ffff327224 */ /* 0x001fe400078e007b */
[----:B--2---:R-:W-:Y:S01]  /*88a0*/  IMAD.MOV.U32 R51, RZ, RZ, R68 ;  /* 0x000000ffff337224 */ /* 0x004fe200078e0044 */
[----:B------:R-:W2:Y:S01]  /*88b0*/  LDL.LU R123, [R1+0x1e4] ;  /* 0x0001e400017b7983 */ /* 0x000ea20000300800 */
[----:B------:R-:W-:-:S03]  /*88c0*/  IMAD.MOV.U32 R68, RZ, RZ, R69 ;  /* 0x000000ffff447224 */ /* 0x000fc600078e0045 */
[----:B------:R-:W-:Y:S01]  /*88d0*/  LOP3.LUT R51, R51, R50, RZ, 0x3c, !PT ;  /* 0x0000003233337212 */ /* 0x000fe200078e3cff */
[----:B------:R-:W-:-:S03]  /*88e0*/  IMAD.MOV.U32 R69, RZ, RZ, R107 ;  /* 0x000000ffff457224 */ /* 0x000fc600078e006b */
[----:B------:R-:W-:Y:S01]  /*88f0*/  LOP3.LUT R50, R51, R50, RZ, 0x3c, !PT ;  /* 0x0000003233327212 */ /* 0x000fe200078e3cff */
[----:B------:R-:W-:-:S03]  /*8900*/  IMAD.WIDE R68, R8, 0x2, R68 ;  /* 0x0000000208447825 */ /* 0x000fc600078e0244 */
[----:B------:R-:W-:Y:S02]  /*8910*/  LOP3.LUT R51, R51, R50, RZ, 0x3c, !PT ;  /* 0x0000003233337212 */ /* 0x000fe400078e3cff */
[----:B------:R0:W-:Y:S01]  /*8920*/  STL [R1+0x30], R68 ;  /* 0x0000304401007387 */ /* 0x0001e20000100800 */
[----:B------:R-:W-:Y:S02]  /*8930*/  IMAD.MOV.U32 R107, RZ, RZ, R69 ;  /* 0x000000ffff6b7224 */ /* 0x000fe400078e0045 */
[----:B------:R-:W-:-:S04]  /*8940*/  IMAD.WIDE R50, R8, 0x2, R50 ;  /* 0x0000000208327825 */ /* 0x000fc800078e0232 */
[----:B0-----:R-:W-:Y:S02]  /*8950*/  IMAD.MOV.U32 R68, RZ, RZ, R121 ;  /* 0x000000ffff447224 */ /* 0x001fe400078e0079 */
[----:B------:R-:W4:Y:S04]  /*8960*/  LDL.LU R121, [R1+0x1e0] ;  /* 0x0001e00001797983 */ /* 0x000f280000300800 */
[----:B------:R-:W5:Y:S01]  /*8970*/  LDL.LU R69, [R1+0x44] ;  /* 0x0000440001457983 */ /* 0x000f620000300800 */
[----:B---3--:R-:W-:-:S04]  /*8980*/  LOP3.LUT R49, R49, R48, RZ, 0x3c, !PT ;  /* 0x0000003031317212 */ /* 0x008fc800078e3cff */
[----:B------:R-:W-:-:S04]  /*8990*/  LOP3.LUT R48, R49, R48, RZ, 0x3c, !PT ;  /* 0x0000003031307212 */ /* 0x000fc800078e3cff */
[----:B------:R-:W-:-:S03]  /*89a0*/  LOP3.LUT R49, R49, R48, RZ, 0x3c, !PT ;  /* 0x0000003031317212 */ /* 0x000fc600078e3cff */
[----:B------:R-:W-:-:S05]  /*89b0*/  IMAD.WIDE R48, R8, 0x2, R48 ;  /* 0x0000000208307825 */ /* 0x000fca00078e0230 */
[----:B------:R0:W-:Y:S04]  /*89c0*/  STL [R1+0xd0], R48 ;  /* 0x0000d03001007387 */ /* 0x0001e80000100800 */
[----:B------:R-:W-:Y:S01]  /*89d0*/  STL [R1+0x34], R49 ;  /* 0x0000343101007387 */ /* 0x000fe20000100800 */
[----:B0-----:R-:W-:-:S03]  /*89e0*/  IMAD.MOV.U32 R48, RZ, RZ, R108 ;  /* 0x000000ffff307224 */ /* 0x001fc600078e006c */
[----:B------:R-:W3:Y:S04]  /*89f0*/  LDL.LU R108, [R1+0x1dc] ;  /* 0x0001dc00016c7983 */ /* 0x000ee80000300800 */
[----:B------:R0:W-:Y:S04]  /*8a00*/  STL [R1+0x128], R50 ;  /* 0x0001283201007387 */ /* 0x0001e80000100800 */
[----:B------:R1:W-:Y:S04]  /*8a10*/  STL [R1+0xd4], R51 ;  /* 0x0000d43301007387 */ /* 0x0003e80000100800 */
[----:B0-----:R-:W2:Y:S04]  /*8a20*/  LDL.LU R50, [R1+0xdc] ;  /* 0x0000dc0001327983 */ /* 0x001ea80000300800 */
[----:B-1----:R-:W2:Y:S01]  /*8a30*/  LDL.LU R51, [R1+0x12c] ;  /* 0x00012c0001337983 */ /* 0x002ea20000300800 */
[----:B------:R-:W-:-:S02]  /*8a40*/  IMAD.MOV.U32 R101, RZ, RZ, R64 ;  /* 0x000000ffff657224 */ /* 0x000fc400078e0040 */
[----:B------:R-:W-:Y:S02]  /*8a50*/  IMAD.MOV.U32 R102, RZ, RZ, R66 ;  /* 0x000000ffff667224 */ /* 0x000fe400078e0042 */
[----:B------:R-:W0:Y:S01]  /*8a60*/  LDSM.16.MT88.4 R64, [R115+UR5+0x13000] ;  /* 0x013000057340783b */ /* 0x000e220008004200 */
[----:B------:R-:W-:-:S05]  /*8a70*/  IMAD.MOV.U32 R49, RZ, RZ, R68 ;  /* 0x000000ffff317224 */ /* 0x000fca00078e0044 */
[----:B------:R-:W-:-:S04]  /*8a80*/  LOP3.LUT R49, R49, R48, RZ, 0x3c, !PT ;  /* 0x0000003031317212 */ /* 0x000fc800078e3cff */
[----:B------:R-:W-:Y:S01]  /*8a90*/  LOP3.LUT R48, R49, R48, RZ, 0x3c, !PT ;  /* 0x0000003031307212 */ /* 0x000fe200078e3cff */
[----:B-----5:R-:W-:-:S03]  /*8aa0*/  IMAD.MOV.U32 R68, RZ, RZ, R69 ;  /* 0x000000ffff447224 */ /* 0x020fc600078e0045 */
[----:B------:R-:W-:-:S03]  /*8ab0*/  LOP3.LUT R49, R49, R48, RZ, 0x3c, !PT ;  /* 0x0000003031317212 */ /* 0x000fc600078e3cff */
[C---:B------:R-:W-:Y:S01]  /*8ac0*/  IMAD.WIDE R48, R8.reuse, 0x2, R48 ;  /* 0x0000000208307825 */ /* 0x040fe200078e0230 */
[----:B0-----:R-:W-:Y:S03]  /*8ad0*/  HMMA.16816.F32.BF16 R80, R64, R20, R80 ;  /* 0x000000144050723c */ /* 0x001fe60000041850 */
[----:B---3--:R-:W-:Y:S02]  /*8ae0*/  IMAD.MOV.U32 R69, RZ, RZ, R108 ;  /* 0x000000ffff457224 */ /* 0x008fe400078e006c */
[----:B------:R-:W-:Y:S01]  /*8af0*/  IMAD.WIDE R68, R8, 0x2, R68 ;  /* 0x0000000208447825 */ /* 0x000fe200078e0244 */
[----:B--2---:R-:W-:-:S04]  /*8b00*/  LOP3.LUT R51, R51, R50, RZ, 0x3c, !PT ;  /* 0x0000003233337212 */ /* 0x004fc800078e3cff */
[----:B------:R-:W-:-:S04]  /*8b10*/  LOP3.LUT R50, R51, R50, RZ, 0x3c, !PT ;  /* 0x0000003233327212 */ /* 0x000fc800078e3cff */
[----:B------:R-:W-:Y:S01]  /*8b20*/  LOP3.LUT R51, R51, R50, RZ, 0x3c, !PT ;  /* 0x0000003233337212 */ /* 0x000fe200078e3cff */
[----:B------:R-:W-:Y:S02]  /*8b30*/  STL [R1+0x44], R68 ;  /* 0x0000444401007387 */ /* 0x000fe40000100800 */
[----:B------:R-:W-:Y:S02]  /*8b40*/  IMAD.WIDE R50, R8, 0x2, R50 ;  /* 0x0000000208327825 */ /* 0x000fe400078e0232 */
[----:B------:R0:W-:Y:S04]  /*8b50*/  STL [R1+0xd8], R48 ;  /* 0x0000d83001007387 */ /* 0x0001e80000100800 */
[----:B------:R1:W-:Y:S01]  /*8b60*/  STL [R1+0x48], R49 ;  /* 0x0000483101007387 */ /* 0x0003e20000100800 */
[----:B------:R-:W-:Y:S01]  /*8b70*/  MOV R108, R69 ;  /* 0x00000045006c7202 */ /* 0x000fe20000000f00 */
[----:B0-----:R-:W-:-:S02]  /*8b80*/  IMAD.MOV.U32 R48, RZ, RZ, R122 ;  /* 0x000000ffff307224 */ /* 0x001fc400078e007a */
[----:B------:R-:W2:Y:S01]  /*8b90*/  LDL.LU R122, [R1+0x1d8] ;  /* 0x0001d800017a7983 */ /* 0x000ea20000300800 */
[----:B-1----:R-:W-:-:S03]  /*8ba0*/  IMAD.MOV.U32 R49, RZ, RZ, R14 ;  /* 0x000000ffff317224 */ /* 0x002fc600078e000e */
[----:B------:R-:W3:Y:S04]  /*8bb0*/  LDL.LU R14, [R1+0x1d4] ;  /* 0x0001d400010e7983 */ /* 0x000ee80000300800 */
[----:B------:R-:W-:Y:S04]  /*8bc0*/  STL [R1+0x12c], R50 ;  /* 0x00012c3201007387 */ /* 0x000fe80000100800 */
[----:B------:R0:W-:Y:S02]  /*8bd0*/  STL [R1+0xdc], R51 ;  /* 0x0000dc3301007387 */ /* 0x0001e40000100800 */
[----:B0-----:R-:W-:-:S02]  /*8be0*/  IMAD.MOV.U32 R51, RZ, RZ, R124 ;  /* 0x000000ffff337224 */ /* 0x001fc400078e007c */
[----:B------:R-:W5:Y:S04]  /*8bf0*/  LDL.LU R124, [R1+0x1d0] ;  /* 0x0001d000017c7983 */ /* 0x000f680000300800 */
[----:B------:R-:W2:Y:S04]  /*8c00*/  LDL.LU R68, [R1+0xe8] ;  /* 0x0000e80001447983 */ /* 0x000ea80000300800 */
[----:B------:R-:W2:Y:S04]  /*8c10*/  LDL.LU R69, [R1+0x134] ;  /* 0x0001340001457983 */ /* 0x000ea80000300800 */
[----:B------:R-:W2:Y:S04]  /*8c20*/  LDL.LU R20, [R1+0x50] ;  /* 0x0000500001147983 */ /* 0x000ea80000300800 */
[----:B------:R-:W2:Y:S01]  /*8c30*/  LDL.LU R21, [R1+0xe0] ;  /* 0x0000e00001157983 */ /* 0x000ea20000300800 */
[----:B------:R-:W-:-:S02]  /*8c40*/  IMAD.MOV.U32 R50, RZ, RZ, R51 ;  /* 0x000000ffff327224 */ /* 0x000fc400078e0033 */
[----:B------:R-:W-:Y:S02]  /*8c50*/  IMAD.MOV.U32 R51, RZ, RZ, R110 ;  /* 0x000000ffff337224 */ /* 0x000fe400078e006e */
[----:B------:R-:W-:-:S04]  /*8c60*/  IMAD.WIDE R50, R8, 0x2, R50 ;  /* 0x0000000208327825 */ /* 0x000fc800078e0232 */
[----:B------:R-:W-:Y:S01]  /*8c70*/  IMAD.MOV.U32 R110, RZ, RZ, R51 ;  /* 0x000000ffff6e7224 */ /* 0x000fe200078e0033 */
[----:B------:R0:W-:Y:S02]  /*8c80*/  STL [R1+0x4c], R50 ;  /* 0x00004c3201007387 */ /* 0x0001e40000100800 */
[----:B0-----:R-:W-:Y:S02]  /*8c90*/  IMAD.MOV.U32 R50, RZ, RZ, R15 ;  /* 0x000000ffff327224 */ /* 0x001fe400078e000f */
[----:B------:R-:W3:Y:S01]  /*8ca0*/  LDL.LU R15, [R1+0x1cc] ;  /* 0x0001cc00010f7983 */ /* 0x000ee20000300800 */
[----:B------:R-:W-:-:S03]  /*8cb0*/  IMAD.MOV.U32 R51, RZ, RZ, R109 ;  /* 0x000000ffff337224 */ /* 0x000fc600078e006d */
[----:B------:R-:W3:Y:S01]  /*8cc0*/  LDL.LU R109, [R1+0x1c8] ;  /* 0x0001c800016d7983 */ /* 0x000ee20000300800 */
[----:B--2---:R-:W-:-:S04]  /*8cd0*/  LOP3.LUT R21, R21, R20, RZ, 0x3c, !PT ;  /* 0x0000001415157212 */ /* 0x004fc800078e3cff */
[----:B------:R-:W-:-:S04]  /*8ce0*/  LOP3.LUT R20, R21, R20, RZ, 0x3c, !PT ;  /* 0x0000001415147212 */ /* 0x000fc800078e3cff */
[----:B------:R-:W-:-:S03]  /*8cf0*/  LOP3.LUT R21, R21, R20, RZ, 0x3c, !PT ;  /* 0x0000001415157212 */ /* 0x000fc600078e3cff */
[----:B------:R-:W-:-:S05]  /*8d00*/  IMAD.WIDE R20, R8, 0x2, R20 ;  /* 0x0000000208147825 */ /* 0x000fca00078e0214 */
[----:B------:R0:W-:Y:S04]  /*8d10*/  STL [R1+0xe0], R20 ;  /* 0x0000e01401007387 */ /* 0x0001e80000100800 */
[----:B------:R1:W-:Y:S04]  /*8d20*/  STL [R1+0x50], R21 ;  /* 0x0000501501007387 */ /* 0x0003e80000100800 */
[----:B0-----:R-:W2:Y:S04]  /*8d30*/  LDL.LU R20, [R1+0x144] ;  /* 0x0001440001147983 */ /* 0x001ea80000300800 */
[----:B-1----:R-:W3:Y:S01]  /*8d40*/  LDL.LU R21, [R1+0x54] ;  /* 0x0000540001157983 */ /* 0x002ee20000300800 */
[----:B------:R-:W-:-:S04]  /*8d50*/  LOP3.LUT R49, R49, R48, RZ, 0x3c, !PT ;  /* 0x0000003031317212 */ /* 0x000fc800078e3cff */
[----:B------:R-:W-:-:S04]  /*8d60*/  LOP3.LUT R48, R49, R48, RZ, 0x3c, !PT ;  /* 0x0000003031307212 */ /* 0x000fc800078e3cff */
[----:B------:R-:W-:-:S03]  /*8d70*/  LOP3.LUT R49, R49, R48, RZ, 0x3c, !PT ;  /* 0x0000003031317212 */ /* 0x000fc600078e3cff */
[----:B------:R-:W-:-:S05]  /*8d80*/  IMAD.WIDE R48, R8, 0x2, R48 ;  /* 0x0000000208307825 */ /* 0x000fca00078e0230 */
[----:B------:R-:W-:Y:S04]  /*8d90*/  STL [R1+0x130], R48 ;  /* 0x0001303001007387 */ /* 0x000fe80000100800 */
[----:B------:R2:W-:Y:S02]  /*8da0*/  STL [R1+0xe4], R49 ;  /* 0x0000e43101007387 */ /* 0x0005e40000100800 */
[----:B--2---:R-:W-:Y:S02]  /*8db0*/  IMAD.MOV.U32 R49, RZ, RZ, R20 ;  /* 0x000000ffff317224 */ /* 0x004fe400078e0014 */
[----:B---3--:R-:W-:Y:S02]  /*8dc0*/  IMAD.MOV.U32 R20, RZ, RZ, R21 ;  /* 0x000000ffff147224 */ /* 0x008fe400078e0015 */
[----:B------:R-:W-:-:S02]  /*8dd0*/  IMAD.MOV.U32 R21, RZ, RZ, R109 ;  /* 0x000000ffff157224 */ /* 0x000fc400078e006d */
[----:B------:R-:W-:-:S05]  /*8de0*/  IMAD.WIDE R20, R8, 0x2, R20 ;  /* 0x0000000208147825 */ /* 0x000fca00078e0214 */
[----:B------:R0:W-:Y:S04]  /*8df0*/  STL [R1+0x54], R20 ;  /* 0x0000541401007387 */ /* 0x0001e80000100800 */
[----:B0-----:R-:W2:Y:S01]  /*8e00*/  LDL.LU R20, [R1+0x138] ;  /* 0x0001380001147983 */ /* 0x001ea20000300800 */
[----:B------:R-:W-:Y:S01]  /*8e10*/  HMMA.16816.F32.BF16 R56, R64, R28, R56 ;  /* 0x0000001c4038723c */ /* 0x000fe20000041838 */
[----:B------:R-:W-:Y:S01]  /*8e20*/  IMAD.MOV.U32 R28, RZ, RZ, R50 ;  /* 0x000000ffff1c7224 */ /* 0x000fe200078e0032 */
[-C--:B------:R-:W-:Y:S01]  /*8e30*/  LOP3.LUT R69, R69, R68.reuse, RZ, 0x3c, !PT ;  /* 0x0000004445457212 */ /* 0x080fe200078e3cff */
[----:B------:R-:W-:Y:S01]  /*8e40*/  IMAD.MOV.U32 R29, RZ, RZ, R119 ;  /* 0x000000ffff1d7224 */ /* 0x000fe200078e0077 */
[----:B------:R-:W-:Y:S01]  /*8e50*/  MOV R119, R51 ;  /* 0x0000003300777202 */ /* 0x000fe20000000f00 */
[----:B------:R-:W-:Y:S01]  /*8e60*/  IMAD.MOV.U32 R109, RZ, RZ, R49 ;  /* 0x000000ffff6d7224 */ /* 0x000fe200078e0031 */
[C---:B------:R-:W-:Y:S01]  /*8e70*/  LOP3.LUT R68, R69.reuse, R68, RZ, 0x3c, !PT ;  /* 0x0000004445447212 */ /* 0x040fe200078e3cff */
[----:B------:R-:W-:Y:S01]  /*8e80*/  IMAD.WIDE R28, R8, 0x2, R28 ;  /* 0x00000002081c7825 */ /* 0x000fe200078e021c */
[----:B------:R0:W1:Y:S02]  /*8e90*/  LDSM.16.MT88.4 R48, [R2+UR5+0x13800] ;  /* 0x013800050230783b */ /* 0x0000640008004200 */
[----:B------:R-:W-:-:S02]  /*8ea0*/  LOP3.LUT R69, R69, R68, RZ, 0x3c, !PT ;  /* 0x0000004445457212 */ /* 0x000fc400078e3cff */
[----:B------:R3:W-:Y:S01]  /*8eb0*/  STL [R1+0x58], R28 ;  /* 0x0000581c01007387 */ /* 0x0007e20000100800 */
[----:B0-----:R-:W-:Y:S02]  /*8ec0*/  IMAD.MOV.U32 R2, RZ, RZ, R109 ;  /* 0x000000ffff027224 */ /* 0x001fe400078e006d */
[----:B------:R-:W-:Y:S02]  /*8ed0*/  IMAD.MOV.U32 R109, RZ, RZ, R21 ;  /* 0x000000ffff6d7224 */ /* 0x000fe400078e0015 */
[----:B------:R-:W-:Y:S02]  /*8ee0*/  IMAD.MOV.U32 R21, RZ, RZ, R119 ;  /* 0x000000ffff157224 */ /* 0x000fe400078e0077 */
[----:B------:R-:W-:Y:S01]  /*8ef0*/  IMAD.MOV.U32 R119, RZ, RZ, R29 ;  /* 0x000000ffff777224 */ /* 0x000fe200078e001d */
[----:B---3--:R-:W3:Y:S01]  /*8f00*/  LDL.LU R28, [R1+0x60] ;  /* 0x00006000011c7983 */ /* 0x008ee20000300800 */
[----:B------:R-:W-:-:S03]  /*8f10*/  IMAD.WIDE R68, R8, 0x2, R68 ;  /* 0x0000000208447825 */ /* 0x000fc600078e0244 */
[----:B------:R-:W3:Y:S04]  /*8f20*/  LDL.LU R29, [R1+0xec] ;  /* 0x0000ec00011d7983 */ /* 0x000ee80000300800 */
[----:B------:R0:W-:Y:S04]  /*8f30*/  STL [R1+0x134], R68 ;  /* 0x0001344401007387 */ /* 0x0001e80000100800 */
[----:B------:R2:W-:Y:S01]  /*8f40*/  STL [R1+0xe8], R69 ;  /* 0x0000e84501007387 */ /* 0x0005e20000100800 */
[----:B0-----:R-:W-:-:S03]  /*8f50*/  IMAD.MOV.U32 R68, RZ, RZ, R125 ;  /* 0x000000ffff447224 */ /* 0x001fc600078e007d */
[----:B------:R-:W5:Y:S01]  /*8f60*/  LDL.LU R125, [R1+0x1c4] ;  /* 0x0001c400017d7983 */ /* 0x000f620000300800 */
[----:B--2---:R-:W-:Y:S02]  /*8f70*/  IMAD.MOV.U32 R69, RZ, RZ, R20 ;  /* 0x000000ffff457224 */ /* 0x004fe400078e0014 */
[----:B------:R-:W-:Y:S02]  /*8f80*/  IMAD.MOV.U32 R20, RZ, RZ, R21 ;  /* 0x000000ffff147224 */ /* 0x000fe400078e0015 */
[----:B------:R-:W-:Y:S02]  /*8f90*/  IMAD.MOV.U32 R21, RZ, RZ, R120 ;  /* 0x000000ffff157224 */ /* 0x000fe400078e0078 */
[----:B------:R-:W-:-:S04]  /*8fa0*/  IMAD.WIDE R20, R8, 0x2, R20 ;  /* 0x0000000208147825 */ /* 0x000fc800078e0214 */
[----:B------:R-:W-:Y:S01]  /*8fb0*/  IMAD.MOV.U32 R120, RZ, RZ, R21 ;  /* 0x000000ffff787224 */ /* 0x000fe200078e0015 */
[----:B------:R0:W-:Y:S02]  /*8fc0*/  STL [R1+0x5c], R20 ;  /* 0x00005c1401007387 */ /* 0x0001e40000100800 */
[----:B0-----:R-:W-:Y:S02]  /*8fd0*/  IMAD.MOV.U32 R20, RZ, RZ, R123 ;  /* 0x000000ffff147224 */ /* 0x001fe400078e007b */
[----:B------:R-:W2:Y:S01]  /*8fe0*/  LDL.LU R123, [R1+0x1c0] ;  /* 0x0001c000017b7983 */ /* 0x000ea20000300800 */
[----:B----4-:R-:W-:-:S03]  /*8ff0*/  IMAD.MOV.U32 R21, RZ, RZ, R121 ;  /* 0x000000ffff157224 */ /* 0x010fc600078e0079 */
[----:B------:R-:W4:Y:S01]  /*9000*/  LDL.LU R121, [R1+0x1bc] ;  /* 0x0001bc0001797983 */ /* 0x000f220000300800 */
[----:B---3--:R-:W-:Y:S02]  /*9010*/  LOP3.LUT R29, R29, R28, RZ, 0x3c, !PT ;  /* 0x0000001c1d1d7212 */ /* 0x008fe400078e3cff */
[----:B------:R-:W-:Y:S02]  /*9020*/  LOP3.LUT R69, R69, R68, RZ, 0x3c, !PT ;  /* 0x0000004445457212 */ /* 0x000fe400078e3cff */
[----:B------:R-:W-:Y:S02]  /*9030*/  LOP3.LUT R28, R29, R28, RZ, 0x3c, !PT ;  /* 0x0000001c1d1c7212 */ /* 0x000fe400078e3cff */
[----:B------:R-:W-:Y:S02]  /*9040*/  LOP3.LUT R68, R69, R68, RZ, 0x3c, !PT ;  /* 0x0000004445447212 */ /* 0x000fe400078e3cff */
[----:B------:R-:W-:Y:S02]  /*9050*/  LOP3.LUT R29, R29, R28, RZ, 0x3c, !PT ;  /* 0x0000001c1d1d7212 */ /* 0x000fe400078e3cff */
[----:B------:R-:W-:Y:S01]  /*9060*/  LOP3.LUT R69, R69, R68, RZ, 0x3c, !PT ;  /* 0x0000004445457212 */ /* 0x000fe200078e3cff */
[----:B------:R-:W-:-:S04]  /*9070*/  IMAD.WIDE R28, R8, 0x2, R28 ;  /* 0x00000002081c7825 */ /* 0x000fc800078e021c */
[----:B------:R-:W-:Y:S01]  /*9080*/  IMAD.WIDE R68, R8, 0x2, R68 ;  /* 0x0000000208447825 */ /* 0x000fe200078e0244 */
[----:B------:R0:W-:Y:S04]  /*9090*/  STL [R1+0xec], R28 ;  /* 0x0000ec1c01007387 */ /* 0x0001e80000100800 */
[----:B------:R3:W-:Y:S04]  /*90a0*/  STL [R1+0x60], R29 ;  /* 0x0000601d01007387 */ /* 0x0007e80000100800 */
[----:B0-----:R-:W2:Y:S04]  /*90b0*/  LDL.LU R28, [R1+0x110] ;  /* 0x00011000011c7983 */ /* 0x001ea80000300800 */
[----:B---3--:R-:W3:Y:S04]  /*90c0*/  LDL.LU R29, [R1+0x64] ;  /* 0x00006400011d7983 */ /* 0x008ee80000300800 */
[----:B------:R4:W-:Y:S04]  /*90d0*/  STL [R1+0x138], R68 ;  /* 0x0001384401007387 */ /* 0x0009e80000100800 */
[----:B------:R2:W-:Y:S01]  /*90e0*/  STL [R1+0xf0], R69 ;  /* 0x0000f04501007387 */ /* 0x0005e20000100800 */
[----:B----4-:R-:W-:-:S03]  /*90f0*/  IMAD.MOV.U32 R68, RZ, RZ, R121 ;  /* 0x000000ffff447224 */ /* 0x010fc600078e0079 */
[----:B------:R-:W4:Y:S01]  /*9100*/  LDL.LU R121, [R1+0x1b8] ;  /* 0x0001b80001797983 */ /* 0x000f220000300800 */
[----:B------:R-:W-:Y:S01]  /*9110*/  HMMA.16816.F32.BF16 R32, R64, R24, R32 ;  /* 0x000000184020723c */ /* 0x000fe20000041820 */
[-C--:B------:R-:W-:Y:S02]  /*9120*/  LOP3.LUT R21, R21, R20.reuse, RZ, 0x3c, !PT ;  /* 0x0000001415157212 */ /* 0x080fe400078e3cff */
[----:B------:R-:W5:Y:S04]  /*9130*/  LDL.LU R24, [R1+0x6c] ;  /* 0x00006c0001187983 */ /* 0x000f680000300800 */
[----:B------:R-:W5:Y:S01]  /*9140*/  LDL.LU R25, [R1+0xf8] ;  /* 0x0000f80001197983 */ /* 0x000f620000300800 */
[----:B------:R-:W-:-:S04]  /*9150*/  LOP3.LUT R20, R21, R20, RZ, 0x3c, !PT ;  /* 0x0000001415147212 */ /* 0x000fc800078e3cff */
[----:B------:R-:W-:Y:S01]  /*9160*/  LOP3.LUT R21, R21, R20, RZ, 0x3c, !PT ;  /* 0x0000001415157212 */ /* 0x000fe200078e3cff */
[----:B------:R-:W-:Y:S01]  /*9170*/  HMMA.16816.F32.BF16 R36, R64, R16, R36 ;  /* 0x000000104024723c */ /* 0x000fe20000041824 */
[----:B------:R-:W0:Y:S01]  /*9180*/  LDSM.16.MT88.4 R64, [R115+UR5+0x13800] ;  /* 0x013800057340783b */ /* 0x000e220008004200 */
[----:B------:R-:W-:-:S04]  /*9190*/  IMAD.WIDE R20, R8, 0x2, R20 ;  /* 0x0000000208147825 */ /* 0x000fc800078e0214 */
[----:B--2---:R-:W-:Y:S02]  /*91a0*/  IMAD.MOV.U32 R69, RZ, RZ, R28 ;  /* 0x000000ffff457224 */ /* 0x004fe400078e001c */
[----:B---3--:R-:W-:Y:S01]  /*91b0*/  IMAD.MOV.U32 R28, RZ, RZ, R29 ;  /* 0x000000ffff1c7224 */ /* 0x008fe200078e001d */
[----:B----4-:R-:W-:-:S03]  /*91c0*/  MOV R29, R121 ;  /* 0x00000079001d7202 */ /* 0x010fc60000000f00 */
[----:B------:R-:W-:-:S04]  /*91d0*/  IMAD.WIDE R28, R8, 0x2, R28 ;  /* 0x00000002081c7825 */ /* 0x000fc800078e021c */
[----:B------:R-:W-:Y:S01]  /*91e0*/  IMAD.MOV.U32 R121, RZ, RZ, R29 ;  /* 0x000000ffff797224 */ /* 0x000fe200078e001d */
[----:B------:R2:W-:Y:S04]  /*91f0*/  STL [R1+0x64], R28 ;  /* 0x0000641c01007387 */ /* 0x0005e80000100800 */
[----:B------:R-:W3:Y:S04]  /*9200*/  LDL.LU R29, [R1+0x90] ;  /* 0x00009000011d7983 */ /* 0x000ee80000300800 */
[----:B--2---:R-:W2:Y:S04]  /*9210*/  LDL.LU R28, [R1+0x8c] ;  /* 0x00008c00011c7983 */ /* 0x004ea80000300800 */
[----:B------:R-:W4:Y:S04]  /*9220*/  LDL.LU R17, [R1+0x7c] ;  /* 0x00007c0001117983 */ /* 0x000f280000300800 */
[----:B------:R0:W-:Y:S04]  /*9230*/  STL [R1+0xf4], R20 ;  /* 0x0000f41401007387 */ /* 0x0001e80000100800 */
[----:B------:R1:W-:Y:S01]  /*9240*/  STL [R1+0x68], R21 ;  /* 0x0000681501007387 */ /* 0x0003e20000100800 */
[----:B0-----:R-:W-:-:S03]  /*9250*/  IMAD.MOV.U32 R20, RZ, RZ, R123 ;  /* 0x000000ffff147224 */ /* 0x001fc600078e007b */
[----:B------:R-:W2:Y:S04]  /*9260*/  LDL.LU R123, [R1+0x1b4] ;  /* 0x0001b400017b7983 */ /* 0x000ea80000300800 */
[----:B-1----:R-:W2:Y:S01]  /*9270*/  LDL.LU R21, [R1+0x74] ;  /* 0x0000740001157983 */ /* 0x002ea20000300800 */
[----:B-----5:R-:W-:-:S04]  /*9280*/  LOP3.LUT R25, R25, R24, RZ, 0x3c, !PT ;  /* 0x0000001819197212 */ /* 0x020fc800078e3cff */
[----:B------:R-:W-:-:S04]  /*9290*/  LOP3.LUT R24, R25, R24, RZ, 0x3c, !PT ;  /* 0x0000001819187212 */ /* 0x000fc800078e3cff */
[----:B------:R-:W-:-:S03]  /*92a0*/  LOP3.LUT R25, R25, R24, RZ, 0x3c, !PT ;  /* 0x0000001819197212 */ /* 0x000fc600078e3cff */
[----:B------:R-:W-:-:S04]  /*92b0*/  IMAD.WIDE R24, R8, 0x2, R24 ;  /* 0x0000000208187825 */ /* 0x000fc800078e0218 */
[----:B------:R-:W-:Y:S01]  /*92c0*/  IMAD.MOV.U32 R115, RZ, RZ, R20 ;  /* 0x000000ffff737224 */ /* 0x000fe200078e0014 */
[----:B------:R-:W-:Y:S04]  /*92d0*/  STL [R1+0xf8], R24 ;  /* 0x0000f81801007387 */ /* 0x000fe80000100800 */
[----:B------:R4:W-:Y:S01]  /*92e0*/  STL [R1+0x6c], R25 ;  /* 0x00006c1901007387 */ /* 0x0009e20000100800 */
[----:B------:R-:W-:-:S03]  /*92f0*/  IMAD.MOV.U32 R16, RZ, RZ, R14 ;  /* 0x000000ffff107224 */ /* 0x000fc600078e000e */
[----:B------:R-:W5:Y:S01]  /*9300*/  LDL.LU R14, [R1+0x1b0] ;  /* 0x0001b000010e7983 */ /* 0x000f620000300800 */
[----:B----4-:R-:W-:Y:S02]  /*9310*/  IMAD.MOV.U32 R25, RZ, RZ, R17 ;  /* 0x000000ffff197224 */ /* 0x010fe400078e0011 */
[----:B--2---:R-:W-:Y:S02]  /*9320*/  IMAD.MOV.U32 R20, RZ, RZ, R21 ;  /* 0x000000ffff147224 */ /* 0x004fe400078e0015 */
[----:B------:R-:W-:Y:S02]  /*9330*/  IMAD.MOV.U32 R21, RZ, RZ, R123 ;  /* 0x000000ffff157224 */ /* 0x000fe400078e007b */
[----:B------:R-:W-:Y:S02]  /*9340*/  IMAD.MOV.U32 R123, RZ, RZ, R25 ;  /* 0x000000ffff7b7224 */ /* 0x000fe400078e0019 */
[----:B------:R-:W-:-:S04]  /*9350*/  IMAD.WIDE R24, R8, 0x2, R20 ;  /* 0x0000000208187825 */ /* 0x000fc800078e0214 */
[----:B------:R-:W-:Y:S02]  /*9360*/  IMAD.MOV.U32 R21, RZ, RZ, R124 ;  /* 0x000000ffff157224 */ /* 0x000fe400078e007c */
[----:B------:R-:W2:Y:S01]  /*9370*/  LDL.LU R124, [R1+0x1ac] ;  /* 0x0001ac00017c7983 */ /* 0x000ea20000300800 */
[----:B------:R-:W-:Y:S02]  /*9380*/  IMAD.MOV.U32 R17, RZ, RZ, R122 ;  /* 0x000000ffff117224 */ /* 0x000fe400078e007a */
[----:B------:R-:W-:-:S04]  /*9390*/  IMAD.WIDE R16, R8, 0x2, R16 ;  /* 0x0000000208107825 */ /* 0x000fc800078e0210 */
[----:B------:R-:W-:Y:S02]  /*93a0*/  IMAD.MOV.U32 R20, RZ, RZ, R15 ;  /* 0x000000ffff147224 */ /* 0x000fe400078e000f */
[----:B------:R-:W4:Y:S01]  /*93b0*/  LDL.LU R15, [R1+0x1a8] ;  /* 0x0001a800010f7983 */ /* 0x000f220000300800 */
[----:B------:R-:W-:-:S03]  /*93c0*/  IMAD.MOV.U32 R122, RZ, RZ, R17 ;  /* 0x000000ffff7a7224 */ /* 0x000fc600078e0011 */
[----:B------:R-:W-:Y:S04]  /*93d0*/  STL [R1+0x70], R16 ;  /* 0x0000701001007387 */ /* 0x000fe80000100800 */
[----:B------:R2:W-:Y:S04]  /*93e0*/  STL [R1+0x74], R24 ;  /* 0x0000741801007387 */ /* 0x0005e80000100800 */
[----:B------:R-:W3:Y:S01]  /*93f0*/  LDL.LU R17, [R1+0x78] ;  /* 0x0000780001117983 */ /* 0x000ee20000300800 */
[----:B------:R-:W-:Y:S01]  /*9400*/  IMAD.WIDE R20, R8, 0x2, R20 ;  /* 0x0000000208147825 */ /* 0x000fe200078e0214 */
[----:B--2---:R-:W-:-:S02]  /*9410*/  MOV R24, R124 ;  /* 0x0000007c00187202 */ /* 0x004fc40000000f00 */
[----:B------:R-:W2:Y:S04]  /*9420*/  LDL.LU R124, [R1+0x1a4] ;  /* 0x0001a400017c7983 */ /* 0x000ea80000300800 */
[----:B------:R0:W-:Y:S04]  /*9430*/  STL [R1+0x13c], R20 ;  /* 0x00013c1401007387 */ /* 0x0001e80000100800 */
[----:B------:R1:W-:Y:S04]  /*9440*/  STL [R1+0xfc], R21 ;  /* 0x0000fc1501007387 */ /* 0x0003e80000100800 */
[----:B0-----:R-:W4:Y:S04]  /*9450*/  LDL.LU R20, [R1+0x80] ;  /* 0x0000800001147983 */ /* 0x001f280000300800 */
[----:B-1----:R-:W4:Y:S01]  /*9460*/  LDL.LU R21, [R1+0x100] ;  /* 0x0001000001157983 */ /* 0x002f220000300800 */
[----:B------:R-:W-:-:S02]  /*9470*/  IMAD.MOV.U32 R16, RZ, RZ, R123 ;  /* 0x000000ffff107224 */ /* 0x000fc400078e007b */
[----:B------:R-:W-:Y:S02]  /*9480*/  IMAD.MOV.U32 R123, RZ, RZ, R25 ;  /* 0x000000ffff7b7224 */ /* 0x000fe400078e0019 */
[----:B------:R-:W-:Y:S02]  /*9490*/  IMAD.MOV.U32 R25, RZ, RZ, R16 ;  /* 0x000000ffff197224 */ /* 0x000fe400078e0010 */
[----:B---3--:R-:W-:Y:S02]  /*94a0*/  IMAD.MOV.U32 R16, RZ, RZ, R17 ;  /* 0x000000ffff107224 */ /* 0x008fe400078e0011 */
[----:B--2---:R-:W-:Y:S02]  /*94b0*/  IMAD.MOV.U32 R17, RZ, RZ, R124 ;  /* 0x000000ffff117224 */ /* 0x004fe400078e007c */
[----:B------:R-:W-:Y:S02]  /*94c0*/  IMAD.MOV.U32 R124, RZ, RZ, R24 ;  /* 0x000000ffff7c7224 */ /* 0x000fe400078e0018 */
[----:B------:R-:W-:-:S02]  /*94d0*/  IMAD.MOV.U32 R24, RZ, RZ, R25 ;  /* 0x000000ffff187224 */ /* 0x000fc400078e0019 */
[----:B------:R-:W-:Y:S02]  /*94e0*/  IMAD.MOV.U32 R25, RZ, RZ, R125 ;  /* 0x000000ffff197224 */ /* 0x000fe400078e007d */
[----:B------:R-:W-:-:S04]  /*94f0*/  IMAD.WIDE R16, R8, 0x2, R16 ;  /* 0x0000000208107825 */ /* 0x000fc800078e0210 */
[----:B------:R-:W-:Y:S01]  /*9500*/  IMAD.WIDE R24, R8, 0x2, R24 ;  /* 0x0000000208187825 */ /* 0x000fe200078e0218 */
[----:B------:R5:W-:Y:S03]  /*9510*/  STL [R1+0x78], R16 ;  /* 0x0000781001007387 */ /* 0x000be60000100800 */
[----:B-----5:R-:W-:Y:S02]  /*9520*/  IMAD.MOV.U32 R16, RZ, RZ, R14 ;  /* 0x000000ffff107224 */ /* 0x020fe400078e000e */
[----:B------:R-:W2:Y:S04]  /*9530*/  LDL.LU R14, [R1+0x1a0] ;  /* 0x0001a000010e7983 */ /* 0x000ea80000300800 */
[----:B------:R4:W-:Y:S02]  /*9540*/  STL [R1+0x7c], R24 ;  /* 0x00007c1801007387 */ /* 0x0009e40000100800 */
[----:B----4-:R-:W-:-:S02]  /*9550*/  IMAD.MOV.U32 R24, RZ, RZ, R15 ;  /* 0x000000ffff187224 */ /* 0x010fc400078e000f */
[----:B------:R-:W3:Y:S01]  /*9560*/  LDL.LU R15, [R1+0x19c] ;  /* 0x00019c00010f7983 */ /* 0x000ee20000300800 */
[----:B------:R-:W-:-:S04]  /*9570*/  LOP3.LUT R21, R21, R20, RZ, 0x3c, !PT ;  /* 0x0000001415157212 */ /* 0x000fc800078e3cff */
[----:B------:R-:W-:-:S04]  /*9580*/  LOP3.LUT R20, R21, R20, RZ, 0x3c, !PT ;  /* 0x0000001415147212 */ /* 0x000fc800078e3cff */
[----:B------:R-:W-:Y:S01]  /*9590*/  LOP3.LUT R21, R21, R20, RZ, 0x3c, !PT ;  /* 0x0000001415157212 */ /* 0x000fe200078e3cff */
[----:B------:R-:W-:Y:S02]  /*95a0*/  IMAD.MOV.U32 R125, RZ, RZ, R124 ;  /* 0x000000ffff7d7224 */ /* 0x000fe400078e007c */
[----:B------:R-:W-:-:S04]  /*95b0*/  IMAD.WIDE R20, R8, 0x2, R20 ;  /* 0x0000000208147825 */ /* 0x000fc800078e0214 */
[----:B------:R-:W-:Y:S01]  /*95c0*/  IMAD.MOV.U32 R124, RZ, RZ, R17 ;  /* 0x000000ffff7c7224 */ /* 0x000fe200078e0011 */
[----:B------:R-:W-:Y:S01]  /*95d0*/  STL [R1+0x100], R20 ;  /* 0x0001001401007387 */ /* 0x000fe20000100800 */
[----:B------:R-:W-:Y:S02]  /*95e0*/  IMAD.MOV.U32 R17, RZ, RZ, R125 ;  /* 0x000000ffff117224 */ /* 0x000fe400078e007d */
[----:B------:R-:W-:Y:S01]  /*95f0*/  IMAD.MOV.U32 R125, RZ, RZ, R25 ;  /* 0x000000ffff7d7224 */ /* 0x000fe200078e0019 */
[----:B------:R2:W-:Y:S01]  /*9600*/  STL [R1+0x80], R21 ;  /* 0x0000801501007387 */ /* 0x0005e20000100800 */
[----:B------:R-:W-:-:S03]  /*9610*/  IMAD.MOV.U32 R25, RZ, RZ, R115 ;  /* 0x000000ffff197224 */ /* 0x000fc600078e0073 */
[----:B------:R-:W4:Y:S01]  /*9620*/  LDL.LU R115, [R1+0x4] ;  /* 0x0000040001737983 */ /* 0x000f220000300800 */
[----:B------:R-:W-:-:S04]  /*9630*/  LOP3.LUT R17, R17, R16, RZ, 0x3c, !PT ;  /* 0x0000001011117212 */ /* 0x000fc800078e3cff */
[----:B------:R-:W-:Y:S02]  /*9640*/  LOP3.LUT R16, R17, R16, RZ, 0x3c, !PT ;  /* 0x0000001011107212 */ /* 0x000fe400078e3cff */
[----:B------:R-:W-:Y:S02]  /*9650*/  LOP3.LUT R25, R25, R24, RZ, 0x3c, !PT ;  /* 0x0000001819197212 */ /* 0x000fe400078e3cff */
[----:B------:R-:W-:Y:S02]  /*9660*/  LOP3.LUT R17, R17, R16, RZ, 0x3c, !PT ;  /* 0x0000001011117212 */ /* 0x000fe400078e3cff */
[----:B------:R-:W-:Y:S01]  /*9670*/  LOP3.LUT R24, R25, R24, RZ, 0x3c, !PT ;  /* 0x0000001819187212 */ /* 0x000fe200078e3cff */
[----:B------:R-:W-:-:S03]  /*9680*/  IMAD.WIDE R16, R8, 0x2, R16 ;  /* 0x0000000208107825 */ /* 0x000fc600078e0210 */
[----:B------:R-:W-:Y:S01]  /*9690*/  LOP3.LUT R25, R25, R24, RZ, 0x3c, !PT ;  /* 0x0000001819197212 */ /* 0x000fe200078e3cff */
[----:B------:R-:W-:Y:S01]  /*96a0*/  HMMA.16816.F32.BF16 R40, R48, R22, R40 ;  /* 0x000000163028723c */ /* 0x000fe20000041828 */
[----:B--2---:R-:W-:Y:S02]  /*96b0*/  MOV R21, R14 ;  /* 0x0000000e00157202 */ /* 0x004fe40000000f00 */
[----:B------:R-:W2:Y:S01]  /*96c0*/  LDL.LU R14, [R1+0x198] ;  /* 0x00019800010e7983 */ /* 0x000ea20000300800 */
[----:B---3--:R-:W-:-:S03]  /*96d0*/  IMAD.MOV.U32 R20, RZ, RZ, R15 ;  /* 0x000000ffff147224 */ /* 0x008fc600078e000f */
[----:B------:R-:W2:Y:S01]  /*96e0*/  LDL.LU R15, [R1+0x194] ;  /* 0x00019400010f7983 */ /* 0x000ea20000300800 */
[----:B------:R-:W-:-:S03]  /*96f0*/  IMAD.WIDE R20, R8, 0x2, R20 ;  /* 0x0000000208147825 */ /* 0x000fc600078e0214 */
[----:B------:R0:W-:Y:S01]  /*9700*/  STL [R1+0x84], R16 ;  /* 0x0000841001007387 */ /* 0x0001e20000100800 */
[----:B------:R-:W-:Y:S03]  /*9710*/  HMMA.16816.F32.BF16 R60, R48, R30, R60 ;  /* 0x0000001e303c723c */ /* 0x000fe6000004183c */
[----:B------:R4:W-:Y:S01]  /*9720*/  STL [R1], R17 ;  /* 0x0000001101007387 */ /* 0x0009e20000100800 */
[----:B------:R-:W-:-:S03]  /*9730*/  IMAD.WIDE R24, R8, 0x2, R24 ;  /* 0x0000000208187825 */ /* 0x000fc600078e0218 */
[----:B------:R1:W-:Y:S01]  /*9740*/  STL [R1+0x104], R20 ;  /* 0x0001041401007387 */ /* 0x0003e20000100800 */
[C---:B------:R-:W-:Y:S01]  /*9750*/  HMMA.16816.F32.BF16 R52, R48.reuse, R26, R52 ;  /* 0x0000001a3034723c */ /* 0x040fe20000041834 */
[----:B0-----:R-:W-:Y:S02]  /*9760*/  IMAD.MOV.U32 R16, RZ, RZ, R28 ;  /* 0x000000ffff107224 */ /* 0x001fe400078e001c */
[----:B------:R0:W-:Y:S05]  /*9770*/  STL [R1+0x88], R21 ;  /* 0x0000881501007387 */ /* 0x0001ea0000100800 */
[----:B------:R-:W-:Y:S01]  /*9780*/  HMMA.16816.F32.BF16 R48, R48, R18, R44 ;  /* 0x000000123030723c */ /* 0x000fe2000004182c */
[----:B----4-:R-:W-:-:S02]  /*9790*/  IMAD.MOV.U32 R17, RZ, RZ, R115 ;  /* 0x000000ffff117224 */ /* 0x010fc400078e0073 */
[----:B-1----:R-:W-:Y:S02]  /*97a0*/  IMAD.MOV.U32 R20, RZ, RZ, R68 ;  /* 0x000000ffff147224 */ /* 0x002fe400078e0044 */
[----:B0-----:R-:W-:-:S03]  /*97b0*/  IMAD.MOV.U32 R21, RZ, RZ, R29 ;  /* 0x000000ffff157224 */ /* 0x001fc600078e001d */
[----:B------:R-:W-:Y:S01]  /*97c0*/  HMMA.16816.F32.BF16 R44, R64, R22, R80 ;  /* 0x00000016402c723c */ /* 0x000fe20000041850 */
[C---:B------:R-:W-:Y:S01]  /*97d0*/  IMAD.WIDE R16, R8.reuse, 0x2, R16 ;  /* 0x0000000208107825 */ /* 0x040fe200078e0210 */
[----:B------:R-:W-:Y:S03]  /*97e0*/  STL [R1+0x140], R24 ;  /* 0x0001401801007387 */ /* 0x000fe60000100800 */
[----:B------:R-:W-:Y:S02]  /*97f0*/  IMAD.MOV.U32 R22, RZ, RZ, R2 ;  /* 0x000000ffff167224 */ /* 0x000fe400078e0002 */
[----:B------:R-:W-:Y:S02]  /*9800*/  IMAD.MOV.U32 R23, RZ, RZ, R69 ;  /* 0x000000ffff177224 */ /* 0x000fe400078e0045 */
[C---:B------:R-:W-:Y:S01]  /*9810*/  IMAD.WIDE R20, R8.reuse, 0x2, R20 ;  /* 0x0000000208147825 */ /* 0x040fe200078e0214 */
[----:B------:R-:W-:Y:S01]  /*9820*/  STL [R1+0x108], R25 ;  /* 0x0001081901007387 */ /* 0x000fe20000100800 */
[----:B------:R-:W0:Y:S02]  /*9830*/  LDC R2, c[0x0][0x3a8] ;  /* 0x0000ea00ff027b82 */ /* 0x000e240000000800 */
[----:B------:R-:W-:Y:S01]  /*9840*/  IMAD.WIDE R22, R8, 0x2, R22 ;  /* 0x0000000208167825 */ /* 0x000fe200078e0216 */
[----:B------:R1:W-:Y:S04]  /*9850*/  STL [R1+0x8c], R16 ;  /* 0x00008c1001007387 */ /* 0x0003e80000100800 */
[----:B------:R3:W-:Y:S04]  /*9860*/  STL [R1+0x4], R17 ;  /* 0x0000041101007387 */ /* 0x0007e80000100800 */
[----:B------:R4:W-:Y:S01]  /*9870*/  STL [R1+0x10c], R20 ;  /* 0x00010c1401007387 */ /* 0x0009e20000100800 */
[----:B-1----:R-:W-:-:S03]  /*9880*/  IMAD.MOV.U32 R16, RZ, RZ, R86 ;  /* 0x000000ffff107224 */ /* 0x002fc600078e0056 */
[----:B------:R1:W-:Y:S01]  /*9890*/  STL [R1+0x90], R21 ;  /* 0x0000901501007387 */ /* 0x0003e20000100800 */
[----:B---3--:R-:W-:-:S03]  /*98a0*/  IMAD.MOV.U32 R17, RZ, RZ, R11 ;  /* 0x000000ffff117224 */ /* 0x008fc600078e000b */
[----:B------:R3:W-:Y:S01]  /*98b0*/  STL [R1+0x144], R22 ;  /* 0x0001441601007387 */ /* 0x0007e20000100800 */
[----:B------:R-:W-:-:S03]  /*98c0*/  IMAD.WIDE R16, R8, 0x2, R16 ;  /* 0x0000000208107825 */ /* 0x000fc600078e0210 */
[----:B------:R5:W-:Y:S01]  /*98d0*/  STL [R1+0x110], R23 ;  /* 0x0001101701007387 */ /* 0x000be20000100800 */
[----:B----4-:R-:W-:Y:S02]  /*98e0*/  IMAD.MOV.U32 R20, RZ, RZ, R70 ;  /* 0x000000ffff147224 */ /* 0x010fe400078e0046 */
[----:B-1----:R-:W-:Y:S02]  /*98f0*/  IMAD.MOV.U32 R21, RZ, RZ, R87 ;  /* 0x000000ffff157224 */ /* 0x002fe400078e0057 */
[----:B---3--:R-:W-:Y:S02]  /*9900*/  IMAD.MOV.U32 R22, RZ, RZ, R84 ;  /* 0x000000ffff167224 */ /* 0x008fe400078e0054 */
[----:B-----5:R-:W-:Y:S02]  /*9910*/  IMAD.MOV.U32 R23, RZ, RZ, R71 ;  /* 0x000000ffff177224 */ /* 0x020fe400078e0047 */
[C---:B------:R-:W-:Y:S01]  /*9920*/  IMAD.WIDE R20, R8.reuse, 0x2, R20 ;  /* 0x0000000208147825 */ /* 0x040fe200078e0214 */
[----:B------:R1:W-:Y:S03]  /*9930*/  STL [R1+0x94], R16 ;  /* 0x0000941001007387 */ /* 0x0003e60000100800 */
[----:B------:R-:W-:Y:S01]  /*9940*/  IMAD.WIDE R22, R8, 0x2, R22 ;  /* 0x0000000208167825 */ /* 0x000fe200078e0216 */
[----:B------:R3:W-:Y:S04]  /*9950*/  STL [R1+0x8], R17 ;  /* 0x0000081101007387 */ /* 0x0007e80000100800 */
[----:B------:R4:W-:Y:S01]  /*9960*/  STL [R1+0x114], R20 ;  /* 0x0001141401007387 */ /* 0x0009e20000100800 */
[----:B-1----:R-:W-:-:S03]  /*9970*/  IMAD.MOV.U32 R16, RZ, RZ, R72 ;  /* 0x000000ffff107224 */ /* 0x002fc600078e0048 */
[----:B------:R1:W-:Y:S01]  /*9980*/  STL [R1+0x38], R21 ;  /* 0x0000381501007387 */ /* 0x0003e20000100800 */
[----:B---3--:R-:W-:-:S03]  /*9990*/  IMAD.MOV.U32 R17, RZ, RZ, R85 ;  /* 0x000000ffff117224 */ /* 0x008fc600078e0055 */
[----:B------:R3:W-:Y:S01]  /*99a0*/  STL [R1+0x148], R22 ;  /* 0x0001481601007387 */ /* 0x0007e20000100800 */
[----:B----4-:R-:W-:-:S03]  /*99b0*/  MOV R20, R74 ;  /* 0x0000004a00147202 */ /* 0x010fc60000000f00 */
[----:B------:R4:W-:Y:S01]  /*99c0*/  STL [R1+0xa0], R23 ;  /* 0x0000a01701007387 */ /* 0x0009e20000100800 */
[----:B-1----:R-:W-:Y:S02]  /*99d0*/  IMAD.MOV.U32 R21, RZ, RZ, R73 ;  /* 0x000000ffff157224 */ /* 0x002fe400078e0049 */
[----:B------:R-:W-:-:S04]  /*99e0*/  IMAD.WIDE R16, R8, 0x2, R16 ;  /* 0x0000000208107825 */ /* 0x000fc800078e0210 */
[----:B---3--:R-:W-:Y:S02]  /*99f0*/  IMAD.MOV.U32 R22, RZ, RZ, R76 ;  /* 0x000000ffff167224 */ /* 0x008fe400078e004c */
[----:B----4-:R-:W-:Y:S02]  /*9a00*/  IMAD.MOV.U32 R23, RZ, RZ, R75 ;  /* 0x000000ffff177224 */ /* 0x010fe400078e004b */
[C---:B------:R-:W-:Y:S01]  /*9a10*/  IMAD.WIDE R20, R8.reuse, 0x2, R20 ;  /* 0x0000000208147825 */ /* 0x040fe200078e0214 */
[----:B------:R1:W-:Y:S03]  /*9a20*/  STL [R1+0x98], R16 ;  /* 0x0000981001007387 */ /* 0x0003e60000100800 */
[----:B------:R-:W-:Y:S01]  /*9a30*/  IMAD.WIDE R22, R8, 0x2, R22 ;  /* 0x0000000208167825 */ /* 0x000fe200078e0216 */
[----:B------:R3:W-:Y:S04]  /*9a40*/  STL [R1+0xc], R17 ;  /* 0x00000c1101007387 */ /* 0x0007e80000100800 */
[----:B------:R-:W-:Y:S04]  /*9a50*/  STL [R1+0x118], R20 ;  /* 0x0001181401007387 */ /* 0x000fe80000100800 */
[----:B------:R-:W-:Y:S01]  /*9a60*/  STL [R1+0x3c], R21 ;  /* 0x00003c1501007387 */ /* 0x000fe20000100800 */
[----:B-1----:R-:W-:-:S02]  /*9a70*/  IMAD.MOV.U32 R16, RZ, RZ, R78 ;  /* 0x000000ffff107224 */ /* 0x002fc400078e004e */
[----:B---3--:R-:W-:Y:S01]  /*9a80*/  IMAD.MOV.U32 R17, RZ, RZ, R77 ;  /* 0x000000ffff117224 */ /* 0x008fe200078e004d */
[----:B------:R-:W-:Y:S04]  /*9a90*/  STL [R1+0x14c], R22 ;  /* 0x00014c1601007387 */ /* 0x000fe80000100800 */
[----:B------:R1:W-:Y:S01]  /*9aa0*/  STL [R1+0xa4], R23 ;  /* 0x0000a41701007387 */ /* 0x0003e20000100800 */
[----:B------:R-:W-:Y:S01]  /*9ab0*/  IMAD.WIDE R16, R8, 0x2, R16 ;  /* 0x0000000208107825 */ /* 0x000fe200078e0210 */
[----:B-1----:R-:W-:Y:S03]  /*9ac0*/  HMMA.16816.F32.BF16 R20, R64, R18, R36 ;  /* 0x000000124014723c */ /* 0x002fe60000041824 */
[----:B------:R-:W-:-:S02]  /*9ad0*/  IMAD.MOV.U32 R18, RZ, RZ, R12 ;  /* 0x000000ffff127224 */ /* 0x000fc400078e000c */
[----:B------:R-:W-:Y:S01]  /*9ae0*/  IMAD.MOV.U32 R19, RZ, RZ, R79 ;  /* 0x000000ffff137224 */ /* 0x000fe200078e004f */
[----:B------:R3:W-:Y:S01]  /*9af0*/  STL [R1+0x11c], R16 ;  /* 0x00011c1001007387 */ /* 0x0007e20000100800 */
[----:B------:R-:W-:-:S03]  /*9b00*/  IMAD.WIDE R18, R8, 0x2, R18 ;  /* 0x0000000208127825 */ /* 0x000fc600078e0212 */
[----:B------:R3:W-:Y:S01]  /*9b10*/  STL [R1+0x40], R17 ;  /* 0x0000401101007387 */ /* 0x0007e20000100800 */
[C---:B------:R-:W-:Y:S03]  /*9b20*/  HMMA.16816.F32.BF16 R28, R64.reuse, R30, R56 ;  /* 0x0000001e401c723c */ /* 0x040fe60000041838 */
[----:B------:R3:W-:Y:S04]  /*9b30*/  STL [R1+0x120], R18 ;  /* 0x0001201201007387 */ /* 0x0007e80000100800 */
[----:B------:R3:W-:Y:S01]  /*9b40*/  STL [R1+0x9c], R19 ;  /* 0x00009c1301007387 */ /* 0x0007e20000100800 */
[----:B------:R-:W-:Y:S01]  /*9b50*/  HMMA.16816.F32.BF16 R24, R64, R26, R32 ;  /* 0x0000001a4018723c */ /* 0x000fe20000041820 */
[----:B------:R-:W-:-:S04]  /*9b60*/  UIADD3 UR6, UPT, UPT, UR6, -0x1, URZ ;  /* 0xffffffff06067890 */ /* 0x000fc8000fffe0ff */
[----:B------:R-:W-:Y:S01]  /*9b70*/  UISETP.NE.U32.AND UP0, UPT, UR6, URZ, UPT ;  /* 0x000000ff0600728c */ /* 0x000fe2000bf05070 */
[----:B0-----:R-:W-:Y:S01]  /*9b80*/  IMAD.SHL.U32 R2, R2, 0x80, RZ ;  /* 0x0000008002027824 */ /* 0x001fe200078e00ff */
[----:B------:R-:W-:-:S03]  /*9b90*/  UIADD3 UR7, UPT, UPT, UR7, -0x80, URZ ;  /* 0xffffff8007077890 */ /* 0x000fc6000fffe0ff */
[----:B--2---:R-:W-:-:S04]  /*9ba0*/  IMAD.WIDE R14, R2, 0x2, R14 ;  /* 0x00000002020e7825 */ /* 0x004fc800078e020e */
[----:B---3--:R-:W-:Y:S06]  /*9bb0*/  BRA.U UP0, `(.L_x_1) ;  /* 0xffffffb100c87547 */ /* 0x008fec000b83ffff */
[----:B------:R-:W-:Y:S02]  /*9bc0*/  F2FP.BF16.F32.PACK_AB R12, R31, R47 ;  /* 0x0000002f1f0c723e */ /* 0x000fe400000010ff */
[----:B------:R-:W-:Y:S02]  /*9bd0*/  F2FP.BF16.F32.PACK_AB R10, R63, R43 ;  /* 0x0000002b3f0a723e */ /* 0x000fe400000010ff */
[----:B------:R-:W-:Y:S02]  /*9be0*/  F2FP.BF16.F32.PACK_AB R8, R29, R45 ;  /* 0x0000002d1d08723e */ /* 0x000fe400000010ff */
[----:B------:R-:W-:Y:S02]  /*9bf0*/  F2FP.BF16.F32.PACK_AB R4, R61, R41 ;  /* 0x000000293d04723e */ /* 0x000fe400000010ff */
[----:B------:R-:W-:Y:S02]  /*9c00*/  F2FP.BF16.F32.PACK_AB R13, R23, R27 ;  /* 0x0000001b170d723e */ /* 0x000fe400000010ff */
[----:B------:R-:W-:-:S02]  /*9c10*/  F2FP.BF16.F32.PACK_AB R47, R22, R26 ;  /* 0x0000001a162f723e */ /* 0x000fc400000010ff */
        /* <DEDUP_REMOVED lines=9> */
[----:B------:R-:W-:-:S07]  /*9cb0*/  F2FP.BF16.F32.PACK_AB R40, R60, R40 ;  /* 0x000000283c28723e */ /* 0x000fce00000010ff */
.L_x_0:
[----:B------:R-:W2:Y:S01]  /*9cc0*/  LDL.LU R15, [R1+0x190] ;  /* 0x00019000010f7983 */ /* 0x000ea20000300800 */
[----:B------:R-:W2:Y:S01]  /*9cd0*/  LDCU.128 UR12, c[0x0][0x390] ;  /* 0x00007200ff0c77ac */ /* 0x000ea20008000c00 */
[----:B------:R-:W1:Y:S02]  /*9ce0*/  LDC R22, c[0x0][0x3b8] ;  /* 0x0000ee00ff167b82 */ /* 0x000e640000000800 */
[----:B------:R-:W3:Y:S01]  /*9cf0*/  LDL.LU R26, [R1+0x150] ;  /* 0x00015000011a7983 */ /* 0x000ee20000300800 */
[----:B------:R-:W4:Y:S01]  /*9d00*/  LDCU UR4, c[0x0][0x3b4] ;  /* 0x00007680ff0477ac */ /* 0x000f220008000800 */
[----:B------:R-:W5:Y:S02]  /*9d10*/  S2R R6, SR_TID.X ;  /* 0x0000000000067919 */ /* 0x000f640000002100 */
[C---:B-----5:R-:W-:Y:S01]  /*9d20*/  IMAD.SHL.U32 R0, R6.reuse, 0x20, RZ ;  /* 0x0000002006007824 */ /* 0x060fe200078e00ff */
[----:B------:R-:W-:Y:S02]  /*9d30*/  LOP3.LUT R3, R6, 0xc, RZ, 0xc0, !PT ;  /* 0x0000000c06037812 */ /* 0x000fe400078ec0ff */
[----:B------:R-:W-:-:S02]  /*9d40*/  SHF.R.S32.HI R2, RZ, 0x4, R6 ;  /* 0x00000004ff027819 */ /* 0x000fc40000011406 */
[----:B------:R-:W-:Y:S02]  /*9d50*/  LOP3.LUT R0, R0, 0x1c60, RZ, 0xc0, !PT ;  /* 0x00001c6000007812 */ /* 0x000fe400078ec0ff */
[----:B0-----:R-:W-:Y:S02]  /*9d60*/  LOP3.LUT R14, R6, 0x7f, RZ, 0xc0, !PT ;  /* 0x0000007f060e7812 */ /* 0x001fe400078ec0ff */
[----:B------:R-:W-:Y:S01]  /*9d70*/  SGXT R2, R2, 0x1 ;  /* 0x000000010202781a */ /* 0x000fe20000000200 */
[C---:B------:R-:W-:Y:S01]  /*9d80*/  IMAD R7, R3.reuse, 0x2, R0 ;  /* 0x0000000203077824 */ /* 0x040fe200078e0200 */
[----:B------:R-:W-:Y:S01]  /*9d90*/  SHF.R.U32.HI R0, RZ, 0x1, R6 ;  /* 0x00000001ff007819 */ /* 0x000fe20000011606 */
[----:B------:R-:W-:Y:S01]  /*9da0*/  IMAD R3, R3, 0x100, R14 ;  /* 0x0000010003037824 */ /* 0x000fe200078e020e */
[----:B------:R-:W-:Y:S02]  /*9db0*/  LOP3.LUT R14, R6, 0x180, RZ, 0xc0, !PT ;  /* 0x00000180060e7812 */ /* 0x000fe400078ec0ff */
[----:B------:R-:W-:Y:S01]  /*9dc0*/  LOP3.LUT R7, R7, 0x2020, R2, 0x78, !PT ;  /* 0x0000202007077812 */ /* 0x000fe200078e7802 */
[----:B------:R-:W-:Y:S01]  /*9dd0*/  IMAD.SHL.U32 R3, R3, 0x8, RZ ;  /* 0x0000000803037824 */ /* 0x000fe200078e00ff */
[----:B------:R-:W-:-:S02]  /*9de0*/  SHF.R.U32.HI R2, RZ, 0x2, R14 ;  /* 0x00000002ff027819 */ /* 0x000fc4000001160e */
[----:B------:R-:W-:Y:S01]  /*9df0*/  LOP3.LUT R0, R7, 0x80, R0, 0xf8, !PT ;  /* 0x0000008007007812 */ /* 0x000fe200078ef800 */
[----:B------:R-:W-:Y:S01]  /*9e00*/  BAR.SYNC.DEFER_BLOCKING 0x0 ;  /* 0x0000000000007b1d */ /* 0x000fe20000010000 */
[----:B------:R-:W-:Y:S02]  /*9e10*/  LOP3.LUT R48, R3, R2, RZ, 0x3c, !PT ;  /* 0x0000000203307212 */ /* 0x000fe400078e3cff */
[----:B------:R-:W-:Y:S02]  /*9e20*/  LOP3.LUT R2, R0, 0x40, RZ, 0x3c, !PT ;  /* 0x0000004000027812 */ /* 0x000fe400078e3cff */
[----:B------:R-:W-:-:S04]  /*9e30*/  SHF.R.U32.HI R6, RZ, 0x6, R6 ;  /* 0x00000006ff067819 */ /* 0x000fc80000011606 */
[----:B------:R-:W-:Y:S01]  /*9e40*/  SGXT.U32 R6, R6, 0x3 ;  /* 0x000000030606781a */ /* 0x000fe20000000000 */
[----:B------:R-:W-:Y:S04]  /*9e50*/  STS.64 [R0+UR5], R40 ;  /* 0x0000002800007988 */ /* 0x000fe80008000a05 */
[----:B------:R-:W-:Y:S04]  /*9e60*/  STS.64 [R0+UR5+0x200], R4 ;  /* 0x0002000400007988 */ /* 0x000fe80008000a05 */
[----:B------:R-:W-:Y:S04]  /*9e70*/  STS.64 [R0+UR5+0x100], R28 ;  /* 0x0001001c00007988 */ /* 0x000fe80008000a05 */
[----:B------:R0:W-:Y:S04]  /*9e80*/  STS.64 [R0+UR5+0x300], R8 ;  /* 0x0003000800007988 */ /* 0x0001e80008000a05 */
[----:B------:R-:W-:Y:S04]  /*9e90*/  STS.64 [R2+UR5+0x4000], R42 ;  /* 0x0040002a02007988 */ /* 0x000fe80008000a05 */
[----:B------:R-:W-:Y:S04]  /*9ea0*/  STS.64 [R2+UR5+0x4200], R10 ;  /* 0x0042000a02007988 */ /* 0x000fe80008000a05 */
[----:B------:R5:W-:Y:S04]  /*9eb0*/  STS.64 [R2+UR5+0x4100], R46 ;  /* 0x0041002e02007988 */ /* 0x000be80008000a05 */
[----:B------:R0:W-:Y:S01]  /*9ec0*/  STS.64 [R2+UR5+0x4300], R12 ;  /* 0x0043000c02007988 */ /* 0x0001e20008000a05 */
[----:B------:R-:W-:Y:S06]  /*9ed0*/  BAR.SYNC.DEFER_BLOCKING 0x0 ;  /* 0x0000000000007b1d */ /* 0x000fec0000010000 */
[----:B------:R-:W0:Y:S04]  /*9ee0*/  LDS.64 R16, [R48+UR5] ;  /* 0x0000000530107984 */ /* 0x000e280008000a00 */
[----:B------:R-:W-:Y:S04]  /*9ef0*/  LDS.64 R2, [R48+UR5+0x800] ;  /* 0x0008000530027984 */ /* 0x000fe80008000a00 */
[----:B------:R-:W-:Y:S01]  /*9f00*/  LDS.64 R4, [R48+UR5+0xc00] ;  /* 0x000c000530047984 */ /* 0x000fe20008000a00 */
[C---:B--2---:R-:W-:Y:S01]  /*9f10*/  ISETP.GE.AND P0, PT, R15.reuse, UR14, PT ;  /* 0x0000000e0f007c0c */ /* 0x044fe2000bf06270 */
[----:B----4-:R-:W-:-:S02]  /*9f20*/  IMAD R21, R15, UR4, RZ ;  /* 0x000000040f157c24 */ /* 0x010fc4000f8e02ff */
[----:B------:R-:W2:Y:S01]  /*9f30*/  LDS.64 R14, [R48+UR5+0x400] ;  /* 0x00040005300e7984 */ /* 0x000ea20008000a00 */
[C---:B---3--:R-:W-:Y:S02]  /*9f40*/  LOP3.LUT R7, R26.reuse, R6, RZ, 0xfc, !PT ;  /* 0x000000061a077212 */ /* 0x048fe400078efcff */
[----:B------:R-:W-:Y:S02]  /*9f50*/  LEA R20, P1, R21, UR12, 0x1 ;  /* 0x0000000c15147c11 */ /* 0x000fe4000f8208ff */
[C-C-:B0-----:R-:W-:Y:S01]  /*9f60*/  LOP3.LUT R8, R26.reuse, 0xf0, R6.reuse, 0xfe, !PT ;  /* 0x000000f01a087812 */ /* 0x141fe200078efe06 */
[----:B-1----:R-:W-:Y:S01]  /*9f70*/  IMAD R63, R7, R22, RZ ;  /* 0x00000016073f7224 */ /* 0x002fe200078e02ff */
[C-C-:B------:R-:W-:Y:S02]  /*9f80*/  LOP3.LUT R0, R26.reuse, 0xe8, R6.reuse, 0xfe, !PT ;  /* 0x000000e81a007812 */ /* 0x140fe400078efe06 */
[C-C-:B------:R-:W-:Y:S02]  /*9f90*/  LOP3.LUT R36, R26.reuse, 0xe0, R6.reuse, 0xfe, !PT ;  /* 0x000000e01a247812 */ /* 0x140fe400078efe06 */
[----:B------:R-:W-:-:S02]  /*9fa0*/  LOP3.LUT R19, R26, 0xd8, R6, 0xfe, !PT ;  /* 0x000000d81a137812 */ /* 0x000fc400078efe06 */
[C-C-:B------:R-:W-:Y:S02]  /*9fb0*/  LOP3.LUT R23, R26.reuse, 0xd0, R6.reuse, 0xfe, !PT ;  /* 0x000000d01a177812 */ /* 0x140fe400078efe06 */
[C-C-:B------:R-:W-:Y:S02]  /*9fc0*/  LOP3.LUT R25, R26.reuse, 0xc8, R6.reuse, 0xfe, !PT ;  /* 0x000000c81a197812 */ /* 0x140fe400078efe06 */
[C-C-:B------:R-:W-:Y:S02]  /*9fd0*/  LOP3.LUT R24, R26.reuse, 0xc0, R6.reuse, 0xfe, !PT ;  /* 0x000000c01a187812 */ /* 0x140fe400078efe06 */
[C-C-:B-----5:R-:W-:Y:S02]  /*9fe0*/  LOP3.LUT R46, R26.reuse, 0xb8, R6.reuse, 0xfe, !PT ;  /* 0x000000b81a2e7812 */ /* 0x160fe400078efe06 */
[C-C-:B------:R-:W-:Y:S02]  /*9ff0*/  LOP3.LUT R50, R26.reuse, 0xb0, R6.reuse, 0xfe, !PT ;  /* 0x000000b01a327812 */ /* 0x140fe400078efe06 */
[----:B------:R-:W-:-:S02]  /*a000*/  LOP3.LUT R52, R26, 0xa8, R6, 0xfe, !PT ;  /* 0x000000a81a347812 */ /* 0x000fc400078efe06 */
[C-C-:B------:R-:W-:Y:S02]  /*a010*/  LOP3.LUT R37, R26.reuse, 0xa0, R6.reuse, 0xfe, !PT ;  /* 0x000000a01a257812 */ /* 0x140fe400078efe06 */
[C-C-:B------:R-:W-:Y:S02]  /*a020*/  LOP3.LUT R38, R26.reuse, 0x98, R6.reuse, 0xfe, !PT ;  /* 0x000000981a267812 */ /* 0x140fe400078efe06 */
[C-C-:B------:R-:W-:Y:S02]  /*a030*/  LOP3.LUT R39, R26.reuse, 0x90, R6.reuse, 0xfe, !PT ;  /* 0x000000901a277812 */ /* 0x140fe400078efe06 */
[C-C-:B------:R-:W-:Y:S02]  /*a040*/  LOP3.LUT R40, R26.reuse, 0x88, R6.reuse, 0xfe, !PT ;  /* 0x000000881a287812 */ /* 0x140fe400078efe06 */
        /* <DEDUP_REMOVED lines=15> */
[----:B------:R-:W-:Y:S01]  /*a140*/  ISETP.LT.AND P4, PT, R7, UR15, !P0 ;  /* 0x0000000f07007c0c */ /* 0x000fe2000c781270 */
[-C--:B------:R-:W-:Y:S01]  /*a150*/  IMAD R44, R33, R22.reuse, RZ ;  /* 0x00000016212c7224 */ /* 0x080fe200078e02ff */
[C-C-:B------:R-:W-:Y:S01]  /*a160*/  LOP3.LUT R11, R26.reuse, 0x10, R6.reuse, 0xfe, !PT ;  /* 0x000000101a0b7812 */ /* 0x140fe200078efe06 */
[-C--:B------:R-:W-:Y:S01]  /*a170*/  IMAD R42, R31, R22.reuse, RZ ;  /* 0x000000161f2a7224 */ /* 0x080fe200078e02ff */
[----:B------:R-:W-:Y:S02]  /*a180*/  LOP3.LUT R13, R26, 0x8, R6, 0xfe, !PT ;  /* 0x000000081a0d7812 */ /* 0x000fe400078efe06 */
[----:B------:R-:W0:Y:S01]  /*a190*/  LDS.64 R6, [R48+UR5+0x1000] ;  /* 0x0010000530067984 */ /* 0x000e220008000a00 */
[----:B------:R-:W-:Y:S01]  /*a1a0*/  LEA.HI.X.SX32 R21, R21, UR13, 0x1, P1 ;  /* 0x0000000d15157c11 */ /* 0x000fe200088f0eff */
[----:B------:R-:W-:Y:S01]  /*a1b0*/  IMAD R34, R11, R22, RZ ;  /* 0x000000160b227224 */ /* 0x000fe200078e02ff */
[----:B------:R-:W-:Y:S01]  /*a1c0*/  LEA R26, P2, R63, R20, 0x1 ;  /* 0x000000143f1a7211 */ /* 0x000fe200078408ff */
[----:B------:R-:W-:Y:S01]  /*a1d0*/  IMAD R12, R13, R22, RZ ;  /* 0x000000160d0c7224 */ /* 0x000fe200078e02ff */
[----:B------:R-:W-:-:S02]  /*a1e0*/  ISETP.LT.AND P1, PT, R8, UR15, !P0 ;  /* 0x0000000f08007c0c */ /* 0x000fc4000c721270 */
[----:B------:R-:W1:Y:S01]  /*a1f0*/  LDS.64 R8, [R48+UR5+0x1400] ;  /* 0x0014000530087984 */ /* 0x000e620008000a00 */
[-C--:B------:R-:W-:Y:S01]  /*a200*/  LEA.HI.X.SX32 R27, R63, R21.reuse, 0x1, P2 ;  /* 0x000000153f1b7211 */ /* 0x080fe200010f0eff */
[----:B------:R-:W-:Y:S01]  /*a210*/  IMAD R63, R22, 0x80, R63 ;  /* 0x00000080163f7824 */ /* 0x000fe200078e023f */
[----:B------:R-:W-:Y:S02]  /*a220*/  ISETP.LT.AND P2, PT, R11, UR15, !P0 ;  /* 0x0000000f0b007c0c */ /* 0x000fe4000c741270 */
[----:B------:R-:W3:Y:S01]  /*a230*/  LDS.64 R10, [R48+UR5+0x1800] ;  /* 0x00180005300a7984 */ /* 0x000ee20008000a00 */
[C---:B------:R-:W-:Y:S02]  /*a240*/  LEA R28, P5, R12.reuse, R20, 0x1 ;  /* 0x000000140c1c7211 */ /* 0x040fe400078a08ff */
[----:B------:R-:W-:Y:S01]  /*a250*/  ISETP.LT.AND P3, PT, R13, UR15, !P0 ;  /* 0x0000000f0d007c0c */ /* 0x000fe2000c761270 */
[----:B------:R4:W-:Y:S01]  /*a260*/  @P4 STG.E.U16 desc[UR8][R26.64], R16 ;  /* 0x000000101a004986 */ /* 0x0009e2000c101508 */
[----:B------:R-:W-:-:S02]  /*a270*/  LEA.HI.X.SX32 R29, R12, R21, 0x1, P5 ;  /* 0x000000150c1d7211 */ /* 0x000fc400028f0eff */
[-C--:B------:R-:W-:Y:S01]  /*a280*/  LEA R30, P6, R34, R20.reuse, 0x1 ;  /* 0x00000014221e7211 */ /* 0x080fe200078c08ff */
[----:B------:R-:W5:Y:S01]  /*a290*/  LDS.64 R12, [R48+UR5+0x1c00] ;  /* 0x001c0005300c7984 */ /* 0x000f620008000a00 */
[----:B------:R-:W-:Y:S02]  /*a2a0*/  ISETP.LT.AND P4, PT, R31, UR15, !P0 ;  /* 0x0000000f1f007c0c */ /* 0x000fe4000c781270 */
[----:B------:R-:W-:Y:S02]  /*a2b0*/  LEA R32, P5, R42, R20, 0x1 ;  /* 0x000000142a207211 */ /* 0x000fe400078a08ff */
[----:B------:R-:W-:-:S03]  /*a2c0*/  LEA.HI.X.SX32 R31, R34, R21, 0x1, P6 ;  /* 0x00000015221f7211 */ /* 0x000fc600030f0eff */
[----:B--2---:R2:W-:Y:S01]  /*a2d0*/  @P3 STG.E.U16 desc[UR8][R28.64], R14 ;  /* 0x0000000e1c003986 */ /* 0x0045e2000c101508 */
[----:B------:R-:W-:Y:S02]  /*a2e0*/  ISETP.LT.AND P3, PT, R33, UR15, !P0 ;  /* 0x0000000f21007c0c */ /* 0x000fe4000c761270 */
[-C--:B------:R-:W-:Y:S01]  /*a2f0*/  LEA.HI.X.SX32 R33, R42, R21.reuse, 0x1, P5 ;  /* 0x000000152a217211 */ /* 0x080fe200028f0eff */
[----:B------:R0:W-:Y:S01]  /*a300*/  @P2 STG.E.U16 desc[UR8][R30.64], R2 ;  /* 0x000000021e002986 */ /* 0x0001e2000c101508 */
[C---:B------:R-:W-:Y:S01]  /*a310*/  ISETP.LT.AND P5, PT, R61.reuse, UR15, !P0 ;  /* 0x0000000f3d007c0c */ /* 0x040fe2000c7a1270 */
[----:B------:R-:W-:Y:S01]  /*a320*/  IMAD R61, R61, R22, RZ ;  /* 0x000000163d3d7224 */ /* 0x000fe200078e02ff */
[C---:B----4-:R-:W-:Y:S01]  /*a330*/  LEA R26, P2, R44.reuse, R20, 0x1 ;  /* 0x000000142c1a7211 */ /* 0x050fe200078408ff */
[----:B------:R-:W-:Y:S01]  /*a340*/  @P4 STG.E.U16 desc[UR8][R32.64], R4 ;  /* 0x0000000420004986 */ /* 0x000fe2000c101508 */
[C---:B------:R-:W-:Y:S02]  /*a350*/  ISETP.LT.AND P4, PT, R35.reuse, UR15, !P0 ;  /* 0x0000000f23007c0c */ /* 0x040fe4000c781270 */
[----:B------:R-:W-:Y:S01]  /*a360*/  LEA.HI.X.SX32 R27, R44, R21, 0x1, P2 ;  /* 0x000000152c1b7211 */ /* 0x000fe200010f0eff */
[----:B--2---:R-:W-:Y:S01]  /*a370*/  IMAD R29, R35, R22, RZ ;  /* 0x00000016231d7224 */ /* 0x004fe200078e02ff */
[----:B------:R-:W-:-:S02]  /*a380*/  LEA R34, P6, R61, R20, 0x1 ;  /* 0x000000143d227211 */ /* 0x000fc400078c08ff */
[----:B------:R-:W-:Y:S01]  /*a390*/  ISETP.LT.AND P2, PT, R59, UR15, !P0 ;  /* 0x0000000f3b007c0c */ /* 0x000fe2000c741270 */
[----:B0-----:R0:W-:Y:S01]  /*a3a0*/  @P3 STG.E.U16 desc[UR8][R26.64], R6 ;  /* 0x000000061a003986 */ /* 0x0011e2000c101508 */
[-C--:B------:R-:W-:Y:S01]  /*a3b0*/  LEA.HI.X.SX32 R35, R61, R21.reuse, 0x1, P6 ;  /* 0x000000153d237211 */ /* 0x080fe200030f0eff */
[----:B------:R-:W-:Y:S01]  /*a3c0*/  IMAD R59, R59, R22, RZ ;  /* 0x000000163b3b7224 */ /* 0x000fe200078e02ff */
[C---:B------:R-:W-:Y:S02]  /*a3d0*/  LEA R28, P3, R29.reuse, R20, 0x1 ;  /* 0x000000141d1c7211 */ /* 0x040fe400078608ff */
[----:B------:R-:W-:Y:S01]  /*a3e0*/  PRMT R16, R16, 0x7632, R16 ;  /* 0x0000763210107816 */ /* 0x000fe20000000010 */
[----:B-1----:R-:W-:Y:S01]  /*a3f0*/  @P5 STG.E.U16 desc[UR8][R34.64], R8 ;  /* 0x0000000822005986 */ /* 0x002fe2000c101508 */
[-C--:B------:R-:W-:Y:S02]  /*a400*/  LEA.HI.X.SX32 R29, R29, R21.reuse, 0x1, P3 ;  /* 0x000000151d1d7211 */ /* 0x080fe400018f0eff */
[C---:B------:R-:W-:Y:S01]  /*a410*/  ISETP.LT.AND P5, PT, R57.reuse, UR15, !P0 ;  /* 0x0000000f39007c0c */ /* 0x040fe2000c7a1270 */
[----:B------:R-:W-:Y:S01]  /*a420*/  IMAD R57, R57, R22, RZ ;  /* 0x0000001639397224 */ /* 0x000fe200078e02ff */
[----:B------:R-:W-:Y:S01]  /*a430*/  LEA R30, P6, R59, R20, 0x1 ;  /* 0x000000143b1e7211 */ /* 0x000fe200078c08ff */
[----:B---3--:R1:W-:Y:S01]  /*a440*/  @P4 STG.E.U16 desc[UR8][R28.64], R10 ;  /* 0x0000000a1c004986 */ /* 0x0083e2000c101508 */
[C---:B------:R-:W-:Y:S01]  /*a450*/  ISETP.LT.AND P4, PT, R55.reuse, UR15, !P0 ;  /* 0x0000000f37007c0c */ /* 0x040fe2000c781270 */
[----:B------:R-:W-:Y:S01]  /*a460*/  IMAD R55, R55, R22, RZ ;  /* 0x0000001637377224 */ /* 0x000fe200078e02ff */
[----:B------:R-:W-:-:S02]  /*a470*/  LEA.HI.X.SX32 R31, R59, R21, 0x1, P6 ;  /* 0x000000153b1f7211 */ /* 0x000fc400030f0eff */
[C---:B0-----:R-:W-:Y:S02]  /*a480*/  LEA R26, P6, R57.reuse, R20, 0x1 ;  /* 0x00000014391a7211 */ /* 0x041fe400078c08ff */
[----:B------:R-:W-:Y:S01]  /*a490*/  PRMT R14, R14, 0x7632, R14 ;  /* 0x000076320e0e7816 */ /* 0x000fe2000000000e */
[----:B-----5:R0:W-:Y:S01]  /*a4a0*/  @P2 STG.E.U16 desc[UR8][R30.64], R12 ;  /* 0x0000000c1e002986 */ /* 0x0201e2000c101508 */
[-C--:B------:R-:W-:Y:S02]  /*a4b0*/  LEA.HI.X.SX32 R27, R57, R21.reuse, 0x1, P6 ;  /* 0x00000015391b7211 */ /* 0x080fe400030f0eff */
[C---:B------:R-:W-:Y:S01]  /*a4c0*/  ISETP.LT.AND P2, PT, R53.reuse, UR15, !P0 ;  /* 0x0000000f35007c0c */ /* 0x040fe2000c741270 */
[----:B------:R-:W-:Y:S01]  /*a4d0*/  IMAD R53, R53, R22, RZ ;  /* 0x0000001635357224 */ /* 0x000fe200078e02ff */
[----:B------:R-:W-:Y:S01]  /*a4e0*/  LEA R32, P6, R55, R20, 0x1 ;  /* 0x0000001437207211 */ /* 0x000fe200078c08ff */
[----:B------:R2:W-:Y:S01]  /*a4f0*/  @P5 STG.E.U16 desc[UR8][R26.64], R16 ;  /* 0x000000101a005986 */ /* 0x0005e2000c101508 */
[C---:B------:R-:W-:Y:S01]  /*a500*/  ISETP.LT.AND P5, PT, R51.reuse, UR15, !P0 ;  /* 0x0000000f33007c0c */ /* 0x040fe2000c7a1270 */
[----:B------:R-:W-:Y:S01]  /*a510*/  IMAD R51, R51, R22, RZ ;  /* 0x0000001633337224 */ /* 0x000fe200078e02ff */
[----:B------:R-:W-:-:S02]  /*a520*/  LEA.HI.X.SX32 R33, R55, R21, 0x1, P6 ;  /* 0x0000001537217211 */ /* 0x000fc400030f0eff */
[C---:B-1----:R-:W-:Y:S02]  /*a530*/  LEA R28, P6, R53.reuse, R20, 0x1 ;  /* 0x00000014351c7211 */ /* 0x042fe400078c08ff */
[----:B------:R-:W-:Y:S01]  /*a540*/  PRMT R2, R2, 0x7632, R2 ;  /* 0x0000763202027816 */ /* 0x000fe20000000002 */
[----:B------:R1:W-:Y:S01]  /*a550*/  @P4 STG.E.U16 desc[UR8][R32.64], R14 ;  /* 0x0000000e20004986 */ /* 0x0003e2000c101508 */
[----:B------:R-:W-:Y:S02]  /*a560*/  LEA.HI.X.SX32 R29, R53, R21, 0x1, P6 ;  /* 0x00000015351d7211 */ /* 0x000fe400030f0eff */
[C---:B------:R-:W-:Y:S01]  /*a570*/  ISETP.LT.AND P4, PT, R49.reuse, UR15, !P0 ;  /* 0x0000000f31007c0c */ /* 0x040fe2000c781270 */
[----:B------:R-:W-:Y:S01]  /*a580*/  IMAD R49, R49, R22, RZ ;  /* 0x0000001631317224 */ /* 0x000fe200078e02ff */
[----:B0-----:R-:W-:Y:S01]  /*a590*/  LEA R30, P6, R51, R20, 0x1 ;  /* 0x00000014331e7211 */ /* 0x001fe200078c08ff */
[----:B------:R0:W-:Y:S01]  /*a5a0*/  @P2 STG.E.U16 desc[UR8][R28.64], R2 ;  /* 0x000000021c002986 */ /* 0x0001e2000c101508 */
[----:B------:R-:W-:-:S02]  /*a5b0*/  PRMT R4, R4, 0x7632, R4 ;  /* 0x0000763204047816 */ /* 0x000fc40000000004 */
[-C--:B------:R-:W-:Y:S02]  /*a5c0*/  LEA.HI.X.SX32 R31, R51, R21.reuse, 0x1, P6 ;  /* 0x00000015331f7211 */ /* 0x080fe400030f0eff */
[----:B--2---:R-:W-:Y:S02]  /*a5d0*/  LEA R26, P2, R49, R20, 0x1 ;  /* 0x00000014311a7211 */ /* 0x004fe400078408ff */
[C---:B------:R-:W-:Y:S01]  /*a5e0*/  ISETP.LT.AND P6, PT, R47.reuse, UR15, !P0 ;  /* 0x0000000f2f007c0c */ /* 0x040fe2000c7c1270 */
[-C--:B------:R-:W-:Y:S01]  /*a5f0*/  IMAD R47, R47, R22.reuse, RZ ;  /* 0x000000162f2f7224 */ /* 0x080fe200078e02ff */
[----:B------:R-:W-:Y:S01]  /*a600*/  LEA.HI.X.SX32 R27, R49, R21, 0x1, P2 ;  /* 0x00000015311b7211 */ /* 0x000fe200010f0eff */
[----:B------:R2:W-:Y:S01]  /*a610*/  @P5 STG.E.U16 desc[UR8][R30.64], R4 ;  /* 0x000000041e005986 */ /* 0x0005e2000c101508 */
[----:B------:R-:W-:Y:S02]  /*a620*/  PRMT R6, R6, 0x7632, R6 ;  /* 0x0000763206067816 */ /* 0x000fe40000000006 */
[C---:B------:R-:W-:Y:S01]  /*a630*/  ISETP.LT.AND P2, PT, R45.reuse, UR15, !P0 ;  /* 0x0000000f2d007c0c */ /* 0x040fe2000c741270 */
[----:B------:R-:W-:Y:S01]  /*a640*/  IMAD R45, R45, R22, RZ ;  /* 0x000000162d2d7224 */ /* 0x000fe200078e02ff */
[----:B-1----:R-:W-:Y:S01]  /*a650*/  LEA R32, P5, R47, R20, 0x1 ;  /* 0x000000142f207211 */ /* 0x002fe200078a08ff */
[----:B------:R1:W-:Y:S01]  /*a660*/  @P4 STG.E.U16 desc[UR8][R26.64], R6 ;  /* 0x000000061a004986 */ /* 0x0003e2000c101508 */
[----:B------:R-:W-:-:S02]  /*a670*/  PRMT R16, R8, 0x7632, R16 ;  /* 0x0000763208107816 */ /* 0x000fc40000000010 */
[-C--:B------:R-:W-:Y:S02]  /*a680*/  LEA.HI.X.SX32 R33, R47, R21.reuse, 0x1, P5 ;  /* 0x000000152f217211 */ /* 0x080fe400028f0eff */
[----:B0-----:R-:W-:Y:S02]  /*a690*/  LEA R28, P4, R45, R20, 0x1 ;  /* 0x000000142d1c7211 */ /* 0x001fe400078808ff */
[C---:B------:R-:W-:Y:S01]  /*a6a0*/  ISETP.LT.AND P5, PT, R43.reuse, UR15, !P0 ;  /* 0x0000000f2b007c0c */ /* 0x040fe2000c7a1270 */
[----:B------:R-:W-:Y:S01]  /*a6b0*/  IMAD R43, R43, R22, RZ ;  /* 0x000000162b2b7224 */ /* 0x000fe200078e02ff */
[----:B------:R-:W-:Y:S01]  /*a6c0*/  LEA.HI.X.SX32 R29, R45, R21, 0x1, P4 ;  /* 0x000000152d1d7211 */ /* 0x000fe200020f0eff */
[----:B------:R0:W-:Y:S01]  /*a6d0*/  @P6 STG.E.U16 desc[UR8][R32.64], R16 ;  /* 0x0000001020006986 */ /* 0x0001e2000c101508 */
[----:B------:R-:W-:Y:S02]  /*a6e0*/  PRMT R14, R10, 0x7632, R14 ;  /* 0x000076320a0e7816 */ /* 0x000fe4000000000e */
[----:B------:R-:W-:-:S02]  /*a6f0*/  ISETP.LT.AND P4, PT, R41, UR15, !P0 ;  /* 0x0000000f29007c0c */ /* 0x000fc4000c781270 */
[-C--:B--2---:R-:W-:Y:S01]  /*a700*/  LEA R30, P6, R43, R20.reuse, 0x1 ;  /* 0x000000142b1e7211 */ /* 0x084fe200078c08ff */
[----:B------:R2:W-:Y:S01]  /*a710*/  @P2 STG.E.U16 desc[UR8][R28.64], R14 ;  /* 0x0000000e1c002986 */ /* 0x0005e2000c101508 */
[----:B-1----:R-:W-:Y:S02]  /*a720*/  LEA R26, P2, R63, R20, 0x1 ;  /* 0x000000143f1a7211 */ /* 0x002fe400078408ff */
[-C--:B------:R-:W-:Y:S02]  /*a730*/  LEA.HI.X.SX32 R31, R43, R21.reuse, 0x1, P6 ;  /* 0x000000152b1f7211 */ /* 0x080fe400030f0eff */
[----:B------:R-:W-:Y:S01]  /*a740*/  PRMT R12, R12, 0x7632, R12 ;  /* 0x000076320c0c7816 */ /* 0x000fe2000000000c */
[----:B0-----:R-:W-:Y:S01]  /*a750*/  IMAD R33, R22, 0x8, R63 ;  /* 0x0000000816217824 */ /* 0x001fe200078e023f */
[----:B------:R-:W-:Y:S02]  /*a760*/  ISETP.LT.AND P6, PT, R40, UR15, !P0 ;  /* 0x0000000f28007c0c */ /* 0x000fe4000c7c1270 */
[----:B------:R-:W-:Y:S01]  /*a770*/  LEA.HI.X.SX32 R27, R63, R21, 0x1, P2 ;  /* 0x000000153f1b7211 */ /* 0x000fe200010f0eff */
[----:B------:R0:W-:Y:S01]  /*a780*/  @P5 STG.E.U16 desc[UR8][R30.64], R12 ;  /* 0x0000000c1e005986 */ /* 0x0001e2000c101508 */
[----:B------:R-:W-:-:S02]  /*a790*/  ISETP.LT.AND P2, PT, R39, UR15, !P0 ;  /* 0x0000000f27007c0c */ /* 0x000fc4000c741270 */
[C---:B------:R-:W-:Y:S01]  /*a7a0*/  LEA R35, R22.reuse, R33, 0x3 ;  /* 0x0000002116237211 */ /* 0x040fe200078e18ff */
[----:B------:R1:W-:Y:S01]  /*a7b0*/  @P4 STG.E.U16 desc[UR8][R26.64], R17 ;  /* 0x000000111a004986 */ /* 0x0003e2000c101508 */
[-C--:B------:R-:W-:Y:S02]  /*a7c0*/  LEA R32, P5, R33, R20.reuse, 0x1 ;  /* 0x0000001421207211 */ /* 0x080fe400078a08ff */
[----:B--2---:R-:W-:Y:S01]  /*a7d0*/  LEA R28, P4, R35, R20, 0x1 ;  /* 0x00000014231c7211 */ /* 0x004fe200078808ff */
[----:B------:R-:W-:Y:S01]  /*a7e0*/  IMAD R39, R22, 0x8, R35 ;  /* 0x0000000816277824 */ /* 0x000fe200078e0223 */
[-C--:B------:R-:W-:Y:S02]  /*a7f0*/  LEA.HI.X.SX32 R33, R33, R21.reuse, 0x1, P5 ;  /* 0x0000001521217211 */ /* 0x080fe400028f0eff */
[----:B------:R-:W-:Y:S02]  /*a800*/  ISETP.LT.AND P5, PT, R38, UR15, !P0 ;  /* 0x0000000f26007c0c */ /* 0x000fe4000c7a1270 */
[----:B------:R-:W-:Y:S01]  /*a810*/  LEA.HI.X.SX32 R29, R35, R21, 0x1, P4 ;  /* 0x00000015231d7211 */ /* 0x000fe200020f0eff */
[----:B------:R-:W-:Y:S01]  /*a820*/  IMAD R35, R22, 0x8, R39 ;  /* 0x0000000816237824 */ /* 0x000fe200078e0227 */
[----:B------:R2:W-:Y:S01]  /*a830*/  @P6 STG.E.U16 desc[UR8][R32.64], R15 ;  /* 0x0000000f20006986 */ /* 0x0005e2000c101508 */
[----:B------:R-:W-:-:S02]  /*a840*/  ISETP.LT.AND P4, PT, R37, UR15, !P0 ;  /* 0x0000000f25007c0c */ /* 0x000fc4000c781270 */
[-C--:B0-----:R-:W-:Y:S01]  /*a850*/  LEA R30, P6, R39, R20.reuse, 0x1 ;  /* 0x00000014271e7211 */ /* 0x081fe200078c08ff */
[----:B------:R0:W-:Y:S01]  /*a860*/  @P2 STG.E.U16 desc[UR8][R28.64], R3 ;  /* 0x000000031c002986 */ /* 0x0001e2000c101508 */
[-C--:B-1----:R-:W-:Y:S01]  /*a870*/  LEA R26, P2, R35, R20.reuse, 0x1 ;  /* 0x00000014231a7211 */ /* 0x082fe200078408ff */
[----:B------:R-:W-:Y:S01]  /*a880*/  IMAD R37, R22, 0x8, R35 ;  /* 0x0000000816257824 */ /* 0x000fe200078e0223 */
[-C--:B------:R-:W-:Y:S02]  /*a890*/  LEA.HI.X.SX32 R31, R39, R21.reuse, 0x1, P6 ;  /* 0x00000015271f7211 */ /* 0x080fe400030f0eff */
[----:B------:R-:W-:Y:S02]  /*a8a0*/  ISETP.LT.AND P6, PT, R52, UR15, !P0 ;  /* 0x0000000f34007c0c */ /* 0x000fe4000c7c1270 */
[----:B------:R-:W-:Y:S01]  /*a8b0*/  LEA.HI.X.SX32 R27, R35, R21, 0x1, P2 ;  /* 0x00000015231b7211 */ /* 0x000fe200010f0eff */
[----:B------:R-:W-:Y:S01]  /*a8c0*/  IMAD R35, R22, 0x8, R37 ;  /* 0x0000000816237824 */ /* 0x000fe200078e0225 */
[----:B------:R1:W-:Y:S01]  /*a8d0*/  @P5 STG.E.U16 desc[UR8][R30.64], R5 ;  /* 0x000000051e005986 */ /* 0x0003e2000c101508 */
[----:B--2---:R-:W-:-:S02]  /*a8e0*/  LEA R32, P5, R37, R20, 0x1 ;  /* 0x0000001425207211 */ /* 0x004fc400078a08ff */
[----:B------:R-:W-:Y:S01]  /*a8f0*/  ISETP.LT.AND P2, PT, R50, UR15, !P0 ;  /* 0x0000000f32007c0c */ /* 0x000fe2000c741270 */
[----:B------:R2:W-:Y:S01]  /*a900*/  @P4 STG.E.U16 desc[UR8][R26.64], R7 ;  /* 0x000000071a004986 */ /* 0x0005e2000c101508 */
[-C--:B0-----:R-:W-:Y:S02]  /*a910*/  LEA R28, P4, R35, R20.reuse, 0x1 ;  /* 0x00000014231c7211 */ /* 0x081fe400078808ff */
[-C--:B------:R-:W-:Y:S01]  /*a920*/  LEA.HI.X.SX32 R33, R37, R21.reuse, 0x1, P5 ;  /* 0x0000001525217211 */ /* 0x080fe200028f0eff */
[----:B------:R-:W-:Y:S01]  /*a930*/  IMAD R37, R22, 0x8, R35 ;  /* 0x0000000816257824 */ /* 0x000fe200078e0223 */
[----:B------:R-:W-:Y:S02]  /*a940*/  ISETP.LT.AND P5, PT, R46, UR15, !P0 ;  /* 0x0000000f2e007c0c */ /* 0x000fe4000c7a1270 */
[-C--:B------:R-:W-:Y:S01]  /*a950*/  LEA.HI.X.SX32 R29, R35, R21.reuse, 0x1, P4 ;  /* 0x00000015231d7211 */ /* 0x080fe200020f0eff */
[----:B------:R0:W-:Y:S01]  /*a960*/  @P6 STG.E.U16 desc[UR8][R32.64], R9 ;  /* 0x0000000920006986 */ /* 0x0001e2000c101508 */
[----:B------:R-:W-:Y:S01]  /*a970*/  ISETP.LT.AND P4, PT, R25, UR15, !P0 ;  /* 0x0000000f19007c0c */ /* 0x000fe2000c781270 */
[----:B------:R-:W-:Y:S01]  /*a980*/  IMAD R25, R22, 0x8, R37 ;  /* 0x0000000816197824 */ /* 0x000fe200078e0225 */
[C---:B-1----:R-:W-:Y:S01]  /*a990*/  LEA R30, P6, R37.reuse, R20, 0x1 ;  /* 0x00000014251e7211 */ /* 0x042fe200078c08ff */
[----:B------:R1:W-:Y:S01]  /*a9a0*/  @P2 STG.E.U16 desc[UR8][R28.64], R11 ;  /* 0x0000000b1c002986 */ /* 0x0003e2000c101508 */
[----:B------:R-:W-:Y:S01]  /*a9b0*/  ISETP.LT.AND P2, PT, R24, UR15, !P0 ;  /* 0x0000000f18007c0c */ /* 0x000fe2000c741270 */
[----:B--2---:R-:W-:Y:S01]  /*a9c0*/  IMAD R27, R22, 0x8, R25 ;  /* 0x00000008161b7824 */ /* 0x004fe200078e0219 */
[----:B------:R-:W-:-:S02]  /*a9d0*/  LEA.HI.X.SX32 R31, R37, R21, 0x1, P6 ;  /* 0x00000015251f7211 */ /* 0x000fc400030f0eff */
[-C--:B------:R-:W-:Y:S02]  /*a9e0*/  LEA R24, P6, R25, R20.reuse, 0x1 ;  /* 0x0000001419187211 */ /* 0x080fe400078c08ff */
[----:B------:R-:W-:Y:S01]  /*a9f0*/  PRMT R12, R17, 0x7632, R12 ;  /* 0x00007632110c7816 */ /* 0x000fe2000000000c */
[C---:B0-----:R-:W-:Y:S01]  /*aa00*/  IMAD R33, R22.reuse, 0x8, R27 ;  /* 0x0000000816217824 */ /* 0x041fe200078e021b */
[----:B------:R0:W-:Y:S01]  /*aa10*/  @P5 STG.E.U16 desc[UR8][R30.64], R13 ;  /* 0x0000000d1e005986 */ /* 0x0001e2000c101508 */
[----:B------:R-:W-:Y:S02]  /*aa20*/  ISETP.LT.AND P5, PT, R23, UR15, !P0 ;  /* 0x0000000f17007c0c */ /* 0x000fe4000c7a1270 */
[C---:B------:R-:W-:Y:S01]  /*aa30*/  IMAD R23, R22.reuse, 0x8, R33 ;  /* 0x0000000816177824 */ /* 0x040fe200078e0221 */
[-C--:B------:R-:W-:Y:S02]  /*aa40*/  LEA.HI.X.SX32 R25, R25, R21.reuse, 0x1, P6 ;  /* 0x0000001519197211 */ /* 0x080fe400030f0eff */
[-C--:B------:R-:W-:Y:S01]  /*aa50*/  LEA R16, P6, R27, R20.reuse, 0x1 ;  /* 0x000000141b107211 */ /* 0x080fe200078c08ff */
[C---:B-1----:R-:W-:Y:S01]  /*aa60*/  IMAD R29, R22.reuse, 0x8, R23 ;  /* 0x00000008161d7824 */ /* 0x042fe200078e0217 */
[----:B------:R-:W-:Y:S01]  /*aa70*/  PRMT R8, R15, 0x7632, R8 ;  /* 0x000076320f087816 */ /* 0x000fe20000000008 */
[----:B------:R-:W-:Y:S01]  /*aa80*/  @P2 STG.E.U16 desc[UR8][R24.64], R12 ;  /* 0x0000000c18002986 */ /* 0x000fe2000c101508 */
[----:B------:R-:W-:Y:S01]  /*aa90*/  LEA R14, P2, R33, R20, 0x1 ;  /* 0x00000014210e7211 */ /* 0x000fe200078408ff */
[----:B0-----:R-:W-:Y:S01]  /*aaa0*/  IMAD R31, R22, 0x8, R29 ;  /* 0x00000008161f7824 */ /* 0x001fe200078e021d */
[----:B------:R-:W-:-:S02]  /*aab0*/  LEA.HI.X.SX32 R17, R27, R21, 0x1, P6 ;  /* 0x000000151b117211 */ /* 0x000fc400030f0eff */
[-C--:B------:R-:W-:Y:S01]  /*aac0*/  LEA.HI.X.SX32 R15, R33, R21.reuse, 0x1, P2 ;  /* 0x00000015210f7211 */ /* 0x080fe200010f0eff */
[----:B------:R-:W-:Y:S01]  /*aad0*/  IMAD R33, R22, 0x8, R31 ;  /* 0x0000000816217824 */ /* 0x000fe200078e021f */
[----:B------:R-:W-:Y:S01]  /*aae0*/  ISETP.LT.AND P3, PT, R36, UR15, !P0 ;  /* 0x0000000f24007c0c */ /* 0x000fe2000c761270 */
[----:B------:R0:W-:Y:S01]  /*aaf0*/  @P4 STG.E.U16 desc[UR8][R16.64], R8 ;  /* 0x0000000810004986 */ /* 0x0001e2000c101508 */
[-C--:B------:R-:W-:Y:S01]  /*ab00*/  LEA R26, P4, R23, R20.reuse, 0x1 ;  /* 0x00000014171a7211 */ /* 0x080fe200078808ff */
[----:B------:R-:W-:Y:S01]  /*ab10*/  IMAD R22, R22, 0x8, R33 ;  /* 0x0000000816167824 */ /* 0x000fe200078e0221 */
[----:B------:R-:W-:Y:S02]  /*ab20*/  LEA R28, P6, R29, R20, 0x1 ;  /* 0x000000141d1c7211 */ /* 0x000fe400078c08ff */
[----:B------:R-:W-:Y:S02]  /*ab30*/  LEA.HI.X.SX32 R27, R23, R21, 0x1, P4 ;  /* 0x00000015171b7211 */ /* 0x000fe400020f0eff */
[----:B------:R-:W-:-:S02]  /*ab40*/  ISETP.LT.AND P4, PT, R19, UR15, !P0 ;  /* 0x0000000f13007c0c */ /* 0x000fc4000c781270 */
[-C--:B------:R-:W-:Y:S02]  /*ab50*/  LEA.HI.X.SX32 R29, R29, R21.reuse, 0x1, P6 ;  /* 0x000000151d1d7211 */ /* 0x080fe400030f0eff */
[----:B------:R-:W-:Y:S02]  /*ab60*/  PRMT R7, R3, 0x7632, R7 ;  /* 0x0000763203077816 */ /* 0x000fe40000000007 */
[-C--:B0-----:R-:W-:Y:S02]  /*ab70*/  LEA R16, P2, R33, R20.reuse, 0x1 ;  /* 0x0000001421107211 */ /* 0x081fe400078408ff */
[----:B------:R-:W-:Y:S01]  /*ab80*/  LEA R24, P6, R31, R20, 0x1 ;  /* 0x000000141f187211 */ /* 0x000fe200078c08ff */
[----:B------:R0:W-:Y:S01]  /*ab90*/  @P5 STG.E.U16 desc[UR8][R14.64], R7 ;  /* 0x000000070e005986 */ /* 0x0001e2000c101508 */
[----:B------:R-:W-:Y:S02]  /*aba0*/  LEA.HI.X.SX32 R17, R33, R21, 0x1, P2 ;  /* 0x0000001521117211 */ /* 0x000fe400010f0eff */
[----:B------:R-:W-:-:S02]  /*abb0*/  ISETP.LT.AND P2, PT, R0, UR15, !P0 ;  /* 0x0000000f00007c0c */ /* 0x000fc4000c741270 */
[----:B------:R-:W-:Y:S02]  /*abc0*/  ISETP.LT.AND P0, PT, R18, UR15, !P0 ;  /* 0x0000000f12007c0c */ /* 0x000fe4000c701270 */
[----:B------:R-:W-:Y:S02]  /*abd0*/  PRMT R5, R5, 0x7632, R5 ;  /* 0x0000763205057816 */ /* 0x000fe40000000005 */
[----:B------:R-:W-:Y:S02]  /*abe0*/  PRMT R0, R7, 0x7632, R0 ;  /* 0x0000763207007816 */ /* 0x000fe40000000000 */
[----:B------:R-:W-:Y:S01]  /*abf0*/  LEA.HI.X.SX32 R25, R31, R21, 0x1, P6 ;  /* 0x000000151f197211 */ /* 0x000fe200030f0eff */
[----:B------:R0:W-:Y:S01]  /*ac00*/  @P4 STG.E.U16 desc[UR8][R26.64], R5 ;  /* 0x000000051a004986 */ /* 0x0001e2000c101508 */
[----:B------:R-:W-:Y:S02]  /*ac10*/  PRMT R12, R9, 0x7632, R12 ;  /* 0x00007632090c7816 */ /* 0x000fe4000000000c */
[----:B------:R-:W-:Y:S01]  /*ac20*/  PRMT R8, R11, 0x7632, R8 ;  /* 0x000076320b087816 */ /* 0x000fe20000000008 */
[----:B------:R0:W-:Y:S01]  /*ac30*/  @P3 STG.E.U16 desc[UR8][R28.64], R0 ;  /* 0x000000001c003986 */ /* 0x0001e2000c101508 */
[----:B------:R-:W-:-:S03]  /*ac40*/  LEA R20, P6, R22, R20, 0x1 ;  /* 0x0000001416147211 */ /* 0x000fc600078c08ff */
[----:B------:R0:W-:Y:S01]  /*ac50*/  @P2 STG.E.U16 desc[UR8][R24.64], R12 ;  /* 0x0000000c18002986 */ /* 0x0001e2000c101508 */
[----:B------:R-:W-:-:S03]  /*ac60*/  LEA.HI.X.SX32 R21, R22, R21, 0x1, P6 ;  /* 0x0000001516157211 */ /* 0x000fc600030f0eff */
[----:B------:R0:W-:Y:S01]  /*ac70*/  @P1 STG.E.U16 desc[UR8][R16.64], R8 ;  /* 0x0000000810001986 */ /* 0x0001e2000c101508 */
[----:B------:R-:W-:Y:S05]  /*ac80*/  @!P0 EXIT ;  /* 0x000000000000894d */ /* 0x000fea0003800000 */
[----:B------:R-:W-:-:S05]  /*ac90*/  PRMT R10, R13, 0x7632, R10 ;  /* 0x000076320d0a7816 */ /* 0x000fca000000000a */
[----:B------:R-:W-:Y:S01]  /*aca0*/  STG.E.U16 desc[UR8][R20.64], R10 ;  /* 0x0000000a14007986 */ /* 0x000fe2000c101508 */
[----:B------:R-:W-:Y:S05]  /*acb0*/  EXIT ;  /* 0x000000000000794d */ /* 0x000fea0003800000 */
.L_x_2:
[----:B------:R-:W-:-:S00]  /*acc0*/  BRA `(.L_x_2) ;  /* 0xfffffffc00fc7947 */ /* 0x000fc0000383ffff */
[----:B------:R-:W-:-:S00]  /*acd0*/  NOP ;  /* 0x0000000000007918 */ /* 0x000fc00000000000 */
        /* <DEDUP_REMOVED lines=10> */
.L_x_3:


//--------------------- .nv.shared.matmul_kernel  --------------------------
	.section	.nv.shared.matmul_kernel,"aw",@nobits
	.sectionflags	@""
	.align	16
	.zero		1024


//--------------------- .nv.shared.reserved.0     --------------------------
	.section	.nv.shared.reserved.0,"aw",@nobits
	.weak		__nv_reservedSMEM_offset_0_alias
	.size		__nv_reservedSMEM_offset_0_alias, 0, 64
	.other		__nv_reservedSMEM_offset_0_alias,@"STO_CUDA_RESERVED_SHARED STV_DEFAULT"
__nv_reservedSMEM_offset_0_alias:
	.zero		0
	.zero		64


//--------------------- .nv.constant0.matmul_kernel --------------------------
	.section	.nv.constant0.matmul_kernel,"a",@progbits
	.sectionflags	@""
	.align	4
.nv.constant0.matmul_kernel:
	.zero		976


//--------------------- SYMBOLS --------------------------

	.type		.nv.reservedSmem.offset0,@object
	.size		.nv.reservedSmem.offset0,0x4
	.type		.nv.reservedSmem.cap,@object
	.size		.nv.reservedSmem.cap,0x4
